//
// Generated by NVIDIA NVVM Compiler
//
// Compiler Build ID: CL-36424714
// Cuda compilation tools, release 13.0, V13.0.88
// Based on NVVM 20.0.0
//

.version 9.0
.target sm_100
.address_size 64

	// .globl	_Z19kernel_place_holderP6float3S0_S0_i

.visible .entry _Z19kernel_place_holderP6float3S0_S0_i(
	.param .u64 .ptr .align 1 _Z19kernel_place_holderP6float3S0_S0_i_param_0,
	.param .u64 .ptr .align 1 _Z19kernel_place_holderP6float3S0_S0_i_param_1,
	.param .u64 .ptr .align 1 _Z19kernel_place_holderP6float3S0_S0_i_param_2,
	.param .u32 _Z19kernel_place_holderP6float3S0_S0_i_param_3
)
{
	.reg .pred 	%p<2>;
	.reg .b32 	%r<6>;
	.reg .b32 	%f<10>;
	.reg .b64 	%rd<11>;

	ld.param.u64 	%rd1, [_Z19kernel_place_holderP6float3S0_S0_i_param_0];
	ld.param.u64 	%rd2, [_Z19kernel_place_holderP6float3S0_S0_i_param_1];
	ld.param.u64 	%rd3, [_Z19kernel_place_holderP6float3S0_S0_i_param_2];
	ld.param.u32 	%r2, [_Z19kernel_place_holderP6float3S0_S0_i_param_3];
	mov.u32 	%r3, %tid.x;
	mov.u32 	%r4, %ntid.x;
	mov.u32 	%r5, %ctaid.x;
	mad.lo.s32 	%r1, %r4, %r5, %r3;
	setp.ge.u32 	%p1, %r1, %r2;
	@%p1 bra 	$L__BB0_2;
	cvta.to.global.u64 	%rd4, %rd2;
	cvta.to.global.u64 	%rd5, %rd1;
	cvta.to.global.u64 	%rd6, %rd3;
	mul.wide.u32 	%rd7, %r1, 12;
	add.s64 	%rd8, %rd4, %rd7;
	add.s64 	%rd9, %rd5, %rd7;
	ld.global.f32 	%f1, [%rd8];
	ld.global.f32 	%f2, [%rd9];
	add.f32 	%f3, %f1, %f2;
	ld.global.f32 	%f4, [%rd8+4];
	ld.global.f32 	%f5, [%rd9+4];
	add.f32 	%f6, %f4, %f5;
	ld.global.f32 	%f7, [%rd8+8];
	ld.global.f32 	%f8, [%rd9+8];
	add.f32 	%f9, %f7, %f8;
	add.s64 	%rd10, %rd6, %rd7;
	st.global.f32 	[%rd10], %f3;
	st.global.f32 	[%rd10+4], %f6;
	st.global.f32 	[%rd10+8], %f9;
$L__BB0_2:
	ret;

}
	// .globl	_Z22calculate_accelerationP6float3PfS0_i
.visible .entry _Z22calculate_accelerationP6float3PfS0_i(
	.param .u64 .ptr .align 1 _Z22calculate_accelerationP6float3PfS0_i_param_0,
	.param .u64 .ptr .align 1 _Z22calculate_accelerationP6float3PfS0_i_param_1,
	.param .u64 .ptr .align 1 _Z22calculate_accelerationP6float3PfS0_i_param_2,
	.param .u32 _Z22calculate_accelerationP6float3PfS0_i_param_3
)
{
	.reg .pred 	%p<44>;
	.reg .b32 	%r<63>;
	.reg .b32 	%f<327>;
	.reg .b64 	%rd<18>;

	ld.param.u64 	%rd7, [_Z22calculate_accelerationP6float3PfS0_i_param_0];
	ld.param.u64 	%rd8, [_Z22calculate_accelerationP6float3PfS0_i_param_1];
	ld.param.u64 	%rd9, [_Z22calculate_accelerationP6float3PfS0_i_param_2];
	ld.param.u32 	%r8, [_Z22calculate_accelerationP6float3PfS0_i_param_3];
	mov.u32 	%r9, %tid.x;
	mov.u32 	%r10, %ntid.x;
	mov.u32 	%r11, %ctaid.x;
	mad.lo.s32 	%r1, %r10, %r11, %r9;
	setp.ge.u32 	%p1, %r1, %r8;
	@%p1 bra 	$L__BB1_28;
	cvta.to.global.u64 	%rd10, %rd7;
	mul.wide.u32 	%rd11, %r1, 12;
	add.s64 	%rd12, %rd10, %rd11;
	ld.global.f32 	%f1, [%rd12];
	ld.global.f32 	%f2, [%rd12+4];
	ld.global.f32 	%f3, [%rd12+8];
	mov.f32 	%f41, 0f32695D3C;
	mov.f32 	%f42, 0f3EE08FB8;
	mul.rn.f32 	%f43, %f42, %f41;
	mov.f32 	%f44, 0f3D7718A6;
	mov.f32 	%f45, 0f3DF878E7;
	mul.rn.f32 	%f46, %f45, %f44;
	fma.rn.f32 	%f47, %f43, 0f3FB8AA3B, 0fB4368F3E;
	fma.rn.f32 	%f48, 0f3E7B823D, 0f32A55E34, %f47;
	mul.f32 	%f49, %f46, 0f40400000;
	fma.rn.f32 	%f50, %f49, %f43, %f48;
	fma.rn.f32 	%f51, %f46, 0f3E7B823D, %f50;
	mov.f32 	%f52, 0fC0D4A932;
	add.rn.f32 	%f53, %f52, %f51;
	mov.f32 	%f54, 0f40D4A932;
	add.rn.f32 	%f55, %f53, %f54;
	neg.f32 	%f56, %f55;
	add.rn.f32 	%f57, %f51, %f56;
	mov.f32 	%f58, 0f40000000;
	mul.rn.f32 	%f59, %f53, %f58;
	neg.f32 	%f60, %f59;
	fma.rn.f32 	%f61, %f53, 0f40000000, %f60;
	fma.rn.f32 	%f62, %f57, 0f40000000, %f61;
	cvt.rni.f32.f32 	%f63, %f59;
	sub.f32 	%f64, %f59, %f63;
	add.f32 	%f65, %f64, %f62;
	fma.rn.f32 	%f66, %f65, 0f391FCB8E, 0f3AAF85ED;
	fma.rn.f32 	%f67, %f66, %f65, 0f3C1D9856;
	fma.rn.f32 	%f68, %f67, %f65, 0f3D6357BB;
	fma.rn.f32 	%f69, %f68, %f65, 0f3E75FDEC;
	fma.rn.f32 	%f70, %f69, %f65, 0f3F317218;
	fma.rn.f32 	%f71, %f70, %f65, 0f3F800000;
	cvt.rzi.s32.f32 	%r12, %f63;
	setp.gt.f32 	%p2, %f63, 0f00000000;
	selp.b32 	%r13, 0, -2097152000, %p2;
	add.s32 	%r14, %r13, 2130706432;
	mov.b32 	%f72, %r14;
	mul.f32 	%f73, %f71, %f72;
	shl.b32 	%r15, %r12, 23;
	sub.s32 	%r16, %r15, %r13;
	mov.b32 	%f74, %r16;
	mul.f32 	%f75, %f73, %f74;
	abs.f32 	%f76, %f59;
	setp.gt.f32 	%p3, %f76, 0f43180000;
	setp.lt.f32 	%p4, %f59, 0f00000000;
	selp.f32 	%f77, 0f00000000, 0f7F800000, %p4;
	selp.f32 	%f4, %f77, %f75, %p3;
	neg.s32 	%r62, %r8;
	neg.s32 	%r61, %r1;
	add.s64 	%rd16, %rd10, 8;
	cvta.to.global.u64 	%rd17, %rd8;
	mov.f32 	%f326, 0f00000000;
	mov.f32 	%f325, %f326;
	mov.f32 	%f324, %f326;
$L__BB1_2:
	setp.eq.s32 	%p5, %r61, 0;
	@%p5 bra 	$L__BB1_26;
	ld.global.f32 	%f79, [%rd16+-8];
	sub.f32 	%f8, %f1, %f79;
	ld.global.f32 	%f80, [%rd16+-4];
	sub.f32 	%f9, %f2, %f80;
	ld.global.f32 	%f81, [%rd16];
	sub.f32 	%f10, %f3, %f81;
	ld.global.f32 	%f11, [%rd17];
	abs.f32 	%f12, %f8;
	setp.eq.f32 	%p6, %f8, 0f3F800000;
	mov.f32 	%f320, 0f3F800000;
	@%p6 bra 	$L__BB1_8;
	setp.num.f32 	%p7, %f12, %f12;
	@%p7 bra 	$L__BB1_6;
	mov.f32 	%f137, 0f40000000;
	add.rn.f32 	%f320, %f8, %f137;
	bra.uni 	$L__BB1_8;
$L__BB1_6:
	setp.lt.f32 	%p8, %f12, 0f00800000;
	mul.f32 	%f82, %f12, 0f4B800000;
	selp.f32 	%f83, %f82, %f12, %p8;
	mov.b32 	%r17, %f83;
	add.s32 	%r18, %r17, -1060439283;
	and.b32  	%r19, %r18, -8388608;
	sub.s32 	%r20, %r17, %r19;
	mov.b32 	%f84, %r20;
	cvt.rn.f32.s32 	%f85, %r19;
	selp.f32 	%f86, 0fC1C00000, 0f00000000, %p8;
	fma.rn.f32 	%f87, %f85, 0f34000000, %f86;
	add.f32 	%f88, %f84, 0fBF800000;
	add.f32 	%f89, %f84, 0f3F800000;
	rcp.approx.ftz.f32 	%f90, %f89;
	add.f32 	%f91, %f88, %f88;
	mul.f32 	%f92, %f91, %f90;
	mul.f32 	%f93, %f92, %f92;
	neg.f32 	%f94, %f92;
	sub.f32 	%f95, %f88, %f92;
	add.f32 	%f96, %f95, %f95;
	fma.rn.f32 	%f97, %f94, %f88, %f96;
	mul.rn.f32 	%f98, %f90, %f97;
	fma.rn.f32 	%f99, %f93, 0f3A2C32E4, 0f3B52E7DB;
	fma.rn.f32 	%f100, %f99, %f93, 0f3C93BB73;
	fma.rn.f32 	%f101, %f100, %f93, 0f3DF6384F;
	mul.rn.f32 	%f102, %f101, %f93;
	fma.rn.f32 	%f103, %f92, 0f3FB8AA3B, %f87;
	mul.f32 	%f104, %f102, 0f40400000;
	sub.f32 	%f105, %f87, %f103;
	fma.rn.f32 	%f106, %f92, 0f3FB8AA3B, %f105;
	fma.rn.f32 	%f107, %f98, 0f3FB8AA3B, %f106;
	fma.rn.f32 	%f108, %f92, 0f32A55E34, %f107;
	fma.rn.f32 	%f109, %f104, %f98, %f108;
	fma.rn.f32 	%f110, %f102, %f92, %f109;
	add.rn.f32 	%f111, %f103, %f110;
	mov.f32 	%f112, 0f40000000;
	mul.rn.f32 	%f113, %f111, %f112;
	cvt.rni.f32.f32 	%f114, %f113;
	sub.f32 	%f115, %f113, %f114;
	neg.f32 	%f116, %f113;
	fma.rn.f32 	%f117, %f111, 0f40000000, %f116;
	neg.f32 	%f118, %f103;
	add.rn.f32 	%f119, %f111, %f118;
	neg.f32 	%f120, %f119;
	add.rn.f32 	%f121, %f110, %f120;
	fma.rn.f32 	%f122, %f121, 0f40000000, %f117;
	add.f32 	%f123, %f115, %f122;
	setp.gt.f32 	%p9, %f114, 0f00000000;
	selp.b32 	%r21, 0, -2097152000, %p9;
	setp.neu.f32 	%p10, %f8, 0f00000000;
	setp.neu.f32 	%p11, %f12, 0f7F800000;
	setp.lt.f32 	%p12, %f113, 0f00000000;
	selp.f32 	%f124, 0f00000000, 0f7F800000, %p12;
	abs.f32 	%f125, %f113;
	setp.gt.f32 	%p13, %f125, 0f43180000;
	cvt.rzi.s32.f32 	%r22, %f114;
	shl.b32 	%r23, %r22, 23;
	sub.s32 	%r24, %r23, %r21;
	mov.b32 	%f126, %r24;
	add.s32 	%r25, %r21, 2130706432;
	mov.b32 	%f127, %r25;
	fma.rn.f32 	%f128, %f123, 0f391FCB8E, 0f3AAF85ED;
	fma.rn.f32 	%f129, %f128, %f123, 0f3C1D9856;
	fma.rn.f32 	%f130, %f129, %f123, 0f3D6357BB;
	fma.rn.f32 	%f131, %f130, %f123, 0f3E75FDEC;
	fma.rn.f32 	%f132, %f131, %f123, 0f3F317218;
	fma.rn.f32 	%f133, %f132, %f123, 0f3F800000;
	mul.f32 	%f134, %f133, %f127;
	mul.f32 	%f135, %f134, %f126;
	selp.f32 	%f320, %f124, %f135, %p13;
	and.pred  	%p14, %p10, %p11;
	@%p14 bra 	$L__BB1_8;
	add.f32 	%f136, %f8, %f8;
	mov.b32 	%r26, %f136;
	and.b32  	%r27, %r26, 2147483647;
	mov.b32 	%f320, %r27;
$L__BB1_8:
	abs.f32 	%f17, %f9;
	setp.eq.f32 	%p15, %f9, 0f3F800000;
	mov.f32 	%f321, 0f3F800000;
	@%p15 bra 	$L__BB1_13;
	setp.num.f32 	%p16, %f17, %f17;
	@%p16 bra 	$L__BB1_11;
	mov.f32 	%f194, 0f40000000;
	add.rn.f32 	%f321, %f9, %f194;
	bra.uni 	$L__BB1_13;
$L__BB1_11:
	setp.lt.f32 	%p17, %f17, 0f00800000;
	mul.f32 	%f139, %f17, 0f4B800000;
	selp.f32 	%f140, %f139, %f17, %p17;
	mov.b32 	%r28, %f140;
	add.s32 	%r29, %r28, -1060439283;
	and.b32  	%r30, %r29, -8388608;
	sub.s32 	%r31, %r28, %r30;
	mov.b32 	%f141, %r31;
	cvt.rn.f32.s32 	%f142, %r30;
	selp.f32 	%f143, 0fC1C00000, 0f00000000, %p17;
	fma.rn.f32 	%f144, %f142, 0f34000000, %f143;
	add.f32 	%f145, %f141, 0fBF800000;
	add.f32 	%f146, %f141, 0f3F800000;
	rcp.approx.ftz.f32 	%f147, %f146;
	add.f32 	%f148, %f145, %f145;
	mul.f32 	%f149, %f148, %f147;
	mul.f32 	%f150, %f149, %f149;
	neg.f32 	%f151, %f149;
	sub.f32 	%f152, %f145, %f149;
	add.f32 	%f153, %f152, %f152;
	fma.rn.f32 	%f154, %f151, %f145, %f153;
	mul.rn.f32 	%f155, %f147, %f154;
	fma.rn.f32 	%f156, %f150, 0f3A2C32E4, 0f3B52E7DB;
	fma.rn.f32 	%f157, %f156, %f150, 0f3C93BB73;
	fma.rn.f32 	%f158, %f157, %f150, 0f3DF6384F;
	mul.rn.f32 	%f159, %f158, %f150;
	fma.rn.f32 	%f160, %f149, 0f3FB8AA3B, %f144;
	mul.f32 	%f161, %f159, 0f40400000;
	sub.f32 	%f162, %f144, %f160;
	fma.rn.f32 	%f163, %f149, 0f3FB8AA3B, %f162;
	fma.rn.f32 	%f164, %f155, 0f3FB8AA3B, %f163;
	fma.rn.f32 	%f165, %f149, 0f32A55E34, %f164;
	fma.rn.f32 	%f166, %f161, %f155, %f165;
	fma.rn.f32 	%f167, %f159, %f149, %f166;
	add.rn.f32 	%f168, %f160, %f167;
	mov.f32 	%f169, 0f40000000;
	mul.rn.f32 	%f170, %f168, %f169;
	cvt.rni.f32.f32 	%f171, %f170;
	sub.f32 	%f172, %f170, %f171;
	neg.f32 	%f173, %f170;
	fma.rn.f32 	%f174, %f168, 0f40000000, %f173;
	neg.f32 	%f175, %f160;
	add.rn.f32 	%f176, %f168, %f175;
	neg.f32 	%f177, %f176;
	add.rn.f32 	%f178, %f167, %f177;
	fma.rn.f32 	%f179, %f178, 0f40000000, %f174;
	add.f32 	%f180, %f172, %f179;
	setp.gt.f32 	%p18, %f171, 0f00000000;
	selp.b32 	%r32, 0, -2097152000, %p18;
	setp.neu.f32 	%p19, %f9, 0f00000000;
	setp.neu.f32 	%p20, %f17, 0f7F800000;
	setp.lt.f32 	%p21, %f170, 0f00000000;
	selp.f32 	%f181, 0f00000000, 0f7F800000, %p21;
	abs.f32 	%f182, %f170;
	setp.gt.f32 	%p22, %f182, 0f43180000;
	cvt.rzi.s32.f32 	%r33, %f171;
	shl.b32 	%r34, %r33, 23;
	sub.s32 	%r35, %r34, %r32;
	mov.b32 	%f183, %r35;
	add.s32 	%r36, %r32, 2130706432;
	mov.b32 	%f184, %r36;
	fma.rn.f32 	%f185, %f180, 0f391FCB8E, 0f3AAF85ED;
	fma.rn.f32 	%f186, %f185, %f180, 0f3C1D9856;
	fma.rn.f32 	%f187, %f186, %f180, 0f3D6357BB;
	fma.rn.f32 	%f188, %f187, %f180, 0f3E75FDEC;
	fma.rn.f32 	%f189, %f188, %f180, 0f3F317218;
	fma.rn.f32 	%f190, %f189, %f180, 0f3F800000;
	mul.f32 	%f191, %f190, %f184;
	mul.f32 	%f192, %f191, %f183;
	selp.f32 	%f321, %f181, %f192, %p22;
	and.pred  	%p23, %p19, %p20;
	@%p23 bra 	$L__BB1_13;
	add.f32 	%f193, %f9, %f9;
	mov.b32 	%r37, %f193;
	and.b32  	%r38, %r37, 2147483647;
	mov.b32 	%f321, %r38;
$L__BB1_13:
	add.f32 	%f22, %f320, %f321;
	abs.f32 	%f23, %f10;
	setp.eq.f32 	%p24, %f10, 0f3F800000;
	mov.f32 	%f322, 0f3F800000;
	@%p24 bra 	$L__BB1_18;
	setp.num.f32 	%p25, %f23, %f23;
	@%p25 bra 	$L__BB1_16;
	mov.f32 	%f251, 0f40000000;
	add.rn.f32 	%f322, %f10, %f251;
	bra.uni 	$L__BB1_18;
$L__BB1_16:
	setp.lt.f32 	%p26, %f23, 0f00800000;
	mul.f32 	%f196, %f23, 0f4B800000;
	selp.f32 	%f197, %f196, %f23, %p26;
	mov.b32 	%r39, %f197;
	add.s32 	%r40, %r39, -1060439283;
	and.b32  	%r41, %r40, -8388608;
	sub.s32 	%r42, %r39, %r41;
	mov.b32 	%f198, %r42;
	cvt.rn.f32.s32 	%f199, %r41;
	selp.f32 	%f200, 0fC1C00000, 0f00000000, %p26;
	fma.rn.f32 	%f201, %f199, 0f34000000, %f200;
	add.f32 	%f202, %f198, 0fBF800000;
	add.f32 	%f203, %f198, 0f3F800000;
	rcp.approx.ftz.f32 	%f204, %f203;
	add.f32 	%f205, %f202, %f202;
	mul.f32 	%f206, %f205, %f204;
	mul.f32 	%f207, %f206, %f206;
	neg.f32 	%f208, %f206;
	sub.f32 	%f209, %f202, %f206;
	add.f32 	%f210, %f209, %f209;
	fma.rn.f32 	%f211, %f208, %f202, %f210;
	mul.rn.f32 	%f212, %f204, %f211;
	fma.rn.f32 	%f213, %f207, 0f3A2C32E4, 0f3B52E7DB;
	fma.rn.f32 	%f214, %f213, %f207, 0f3C93BB73;
	fma.rn.f32 	%f215, %f214, %f207, 0f3DF6384F;
	mul.rn.f32 	%f216, %f215, %f207;
	fma.rn.f32 	%f217, %f206, 0f3FB8AA3B, %f201;
	mul.f32 	%f218, %f216, 0f40400000;
	sub.f32 	%f219, %f201, %f217;
	fma.rn.f32 	%f220, %f206, 0f3FB8AA3B, %f219;
	fma.rn.f32 	%f221, %f212, 0f3FB8AA3B, %f220;
	fma.rn.f32 	%f222, %f206, 0f32A55E34, %f221;
	fma.rn.f32 	%f223, %f218, %f212, %f222;
	fma.rn.f32 	%f224, %f216, %f206, %f223;
	add.rn.f32 	%f225, %f217, %f224;
	mov.f32 	%f226, 0f40000000;
	mul.rn.f32 	%f227, %f225, %f226;
	cvt.rni.f32.f32 	%f228, %f227;
	sub.f32 	%f229, %f227, %f228;
	neg.f32 	%f230, %f227;
	fma.rn.f32 	%f231, %f225, 0f40000000, %f230;
	neg.f32 	%f232, %f217;
	add.rn.f32 	%f233, %f225, %f232;
	neg.f32 	%f234, %f233;
	add.rn.f32 	%f235, %f224, %f234;
	fma.rn.f32 	%f236, %f235, 0f40000000, %f231;
	add.f32 	%f237, %f229, %f236;
	setp.gt.f32 	%p27, %f228, 0f00000000;
	selp.b32 	%r43, 0, -2097152000, %p27;
	setp.neu.f32 	%p28, %f10, 0f00000000;
	setp.neu.f32 	%p29, %f23, 0f7F800000;
	setp.lt.f32 	%p30, %f227, 0f00000000;
	selp.f32 	%f238, 0f00000000, 0f7F800000, %p30;
	abs.f32 	%f239, %f227;
	setp.gt.f32 	%p31, %f239, 0f43180000;
	cvt.rzi.s32.f32 	%r44, %f228;
	shl.b32 	%r45, %r44, 23;
	sub.s32 	%r46, %r45, %r43;
	mov.b32 	%f240, %r46;
	add.s32 	%r47, %r43, 2130706432;
	mov.b32 	%f241, %r47;
	fma.rn.f32 	%f242, %f237, 0f391FCB8E, 0f3AAF85ED;
	fma.rn.f32 	%f243, %f242, %f237, 0f3C1D9856;
	fma.rn.f32 	%f244, %f243, %f237, 0f3D6357BB;
	fma.rn.f32 	%f245, %f244, %f237, 0f3E75FDEC;
	fma.rn.f32 	%f246, %f245, %f237, 0f3F317218;
	fma.rn.f32 	%f247, %f246, %f237, 0f3F800000;
	mul.f32 	%f248, %f247, %f241;
	mul.f32 	%f249, %f248, %f240;
	selp.f32 	%f322, %f238, %f249, %p31;
	and.pred  	%p32, %p28, %p29;
	@%p32 bra 	$L__BB1_18;
	add.f32 	%f250, %f10, %f10;
	mov.b32 	%r48, %f250;
	and.b32  	%r49, %r48, 2147483647;
	mov.b32 	%f322, %r49;
$L__BB1_18:
	add.f32 	%f253, %f22, %f322;
	add.f32 	%f28, %f4, %f253;
	abs.f32 	%f29, %f28;
	setp.eq.f32 	%p33, %f28, 0f3F800000;
	mov.f32 	%f323, 0f3F800000;
	@%p33 bra 	$L__BB1_25;
	setp.num.f32 	%p34, %f29, %f29;
	@%p34 bra 	$L__BB1_21;
	mov.f32 	%f310, 0f3FC00000;
	add.rn.f32 	%f323, %f28, %f310;
	bra.uni 	$L__BB1_25;
$L__BB1_21:
	setp.neu.f32 	%p35, %f28, 0f00000000;
	setp.neu.f32 	%p36, %f29, 0f7F800000;
	and.pred  	%p37, %p35, %p36;
	@%p37 bra 	$L__BB1_23;
	add.f32 	%f309, %f28, %f28;
	mov.b32 	%r59, %f309;
	and.b32  	%r60, %r59, 2147483647;
	mov.b32 	%f323, %r60;
	bra.uni 	$L__BB1_25;
$L__BB1_23:
	setp.lt.f32 	%p38, %f29, 0f00800000;
	mul.f32 	%f254, %f29, 0f4B800000;
	selp.f32 	%f255, %f254, %f29, %p38;
	mov.b32 	%r50, %f255;
	add.s32 	%r51, %r50, -1060439283;
	and.b32  	%r52, %r51, -8388608;
	sub.s32 	%r53, %r50, %r52;
	mov.b32 	%f256, %r53;
	cvt.rn.f32.s32 	%f257, %r52;
	selp.f32 	%f258, 0fC1C00000, 0f00000000, %p38;
	fma.rn.f32 	%f259, %f257, 0f34000000, %f258;
	add.f32 	%f260, %f256, 0fBF800000;
	add.f32 	%f261, %f256, 0f3F800000;
	rcp.approx.ftz.f32 	%f262, %f261;
	add.f32 	%f263, %f260, %f260;
	mul.f32 	%f264, %f263, %f262;
	mul.f32 	%f265, %f264, %f264;
	neg.f32 	%f266, %f264;
	sub.f32 	%f267, %f260, %f264;
	add.f32 	%f268, %f267, %f267;
	fma.rn.f32 	%f269, %f266, %f260, %f268;
	mul.rn.f32 	%f270, %f262, %f269;
	fma.rn.f32 	%f271, %f265, 0f3A2C32E4, 0f3B52E7DB;
	fma.rn.f32 	%f272, %f271, %f265, 0f3C93BB73;
	fma.rn.f32 	%f273, %f272, %f265, 0f3DF6384F;
	mul.rn.f32 	%f274, %f273, %f265;
	fma.rn.f32 	%f275, %f264, 0f3FB8AA3B, %f259;
	mul.f32 	%f276, %f274, 0f40400000;
	sub.f32 	%f277, %f259, %f275;
	fma.rn.f32 	%f278, %f264, 0f3FB8AA3B, %f277;
	fma.rn.f32 	%f279, %f270, 0f3FB8AA3B, %f278;
	fma.rn.f32 	%f280, %f264, 0f32A55E34, %f279;
	fma.rn.f32 	%f281, %f276, %f270, %f280;
	fma.rn.f32 	%f282, %f274, %f264, %f281;
	add.rn.f32 	%f283, %f275, %f282;
	mov.f32 	%f284, 0f3FC00000;
	mul.rn.f32 	%f285, %f283, %f284;
	cvt.rni.f32.f32 	%f286, %f285;
	sub.f32 	%f287, %f285, %f286;
	neg.f32 	%f288, %f285;
	fma.rn.f32 	%f289, %f283, 0f3FC00000, %f288;
	neg.f32 	%f290, %f275;
	add.rn.f32 	%f291, %f283, %f290;
	neg.f32 	%f292, %f291;
	add.rn.f32 	%f293, %f282, %f292;
	fma.rn.f32 	%f294, %f293, 0f3FC00000, %f289;
	add.f32 	%f295, %f287, %f294;
	setp.gt.f32 	%p39, %f286, 0f00000000;
	selp.b32 	%r54, 0, -2097152000, %p39;
	setp.geu.f32 	%p40, %f28, 0f00000000;
	setp.lt.f32 	%p41, %f285, 0f00000000;
	selp.f32 	%f296, 0f00000000, 0f7F800000, %p41;
	abs.f32 	%f297, %f285;
	setp.gt.f32 	%p42, %f297, 0f43180000;
	cvt.rzi.s32.f32 	%r55, %f286;
	shl.b32 	%r56, %r55, 23;
	sub.s32 	%r57, %r56, %r54;
	mov.b32 	%f298, %r57;
	add.s32 	%r58, %r54, 2130706432;
	mov.b32 	%f299, %r58;
	fma.rn.f32 	%f300, %f295, 0f391FCB8E, 0f3AAF85ED;
	fma.rn.f32 	%f301, %f300, %f295, 0f3C1D9856;
	fma.rn.f32 	%f302, %f301, %f295, 0f3D6357BB;
	fma.rn.f32 	%f303, %f302, %f295, 0f3E75FDEC;
	fma.rn.f32 	%f304, %f303, %f295, 0f3F317218;
	fma.rn.f32 	%f305, %f304, %f295, 0f3F800000;
	mul.f32 	%f306, %f305, %f299;
	mul.f32 	%f307, %f306, %f298;
	selp.f32 	%f323, %f296, %f307, %p42;
	@%p40 bra 	$L__BB1_25;
	mov.f32 	%f323, 0f7FFFFFFF;
$L__BB1_25:
	mul.f32 	%f311, %f8, %f11;
	div.rn.f32 	%f312, %f311, %f323;
	mul.f32 	%f313, %f9, %f11;
	div.rn.f32 	%f314, %f313, %f323;
	mul.f32 	%f315, %f10, %f11;
	div.rn.f32 	%f316, %f315, %f323;
	add.f32 	%f324, %f324, %f312;
	add.f32 	%f325, %f325, %f314;
	add.f32 	%f326, %f326, %f316;
$L__BB1_26:
	add.s32 	%r62, %r62, 1;
	setp.ne.s32 	%p43, %r62, 0;
	add.s32 	%r61, %r61, 1;
	add.s64 	%rd17, %rd17, 4;
	add.s64 	%rd16, %rd16, 12;
	@%p43 bra 	$L__BB1_2;
	cvta.to.global.u64 	%rd13, %rd9;
	add.s64 	%rd15, %rd13, %rd11;
	st.global.f32 	[%rd15], %f324;
	st.global.f32 	[%rd15+4], %f325;
	st.global.f32 	[%rd15+8], %f326;
$L__BB1_28:
	ret;

}


// ===== COMPILED SASS (sm_100) =====

	.target	sm_100

	.elftype	@"ET_EXEC"


//--------------------- .note.nv.tkinfo           --------------------------
	.section	.note.nv.tkinfo,"",@"SHT_NOTE"
	.sectionflags	@"SHF_NOTE_NV_TKINFO"
	.tkinfo
        /*0018*/ 	.word	0x00000002
        /*0030*/ 	.string	""
        /*0030*/ 	.string	"ptxas"
        /*0030*/ 	.string	"Cuda compilation tools, release 13.0, V13.0.88"
        /*0030*/ 	.string	"Build cuda_13.0.r13.0/compiler.36424714_0"
        /*0030*/ 	.string	"-arch sm_100 -m 64 "



//--------------------- .note.nv.cuinfo           --------------------------
	.section	.note.nv.cuinfo,"",@"SHT_NOTE"
	.sectionflags	@"SHF_NOTE_NV_CUINFO"
        /*0018*/ 	.short	0x0002
        /*001a*/ 	.short	0x0064
        /*001c*/ 	.short	0x0082
	.zero		2


//--------------------- .nv.info                  --------------------------
	.section	.nv.info,"",@"SHT_CUDA_INFO"
	.align	4


	//----- nvinfo : EIATTR_REGCOUNT
	.align		4
        /*0000*/ 	.byte	0x04, 0x2f
        /*0002*/ 	.short	(.L_1 - .L_0)
	.align		4
.L_0:
        /*0004*/ 	.word	index@(_Z19kernel_place_holderP6float3S0_S0_i)
        /*0008*/ 	.word	0x00000012


	//----- nvinfo : EIATTR_FRAME_SIZE
	.align		4
.L_1:
        /*000c*/ 	.byte	0x04, 0x11
        /*000e*/ 	.short	(.L_3 - .L_2)
	.align		4
.L_2:
        /*0010*/ 	.word	index@(_Z19kernel_place_holderP6float3S0_S0_i)
        /*0014*/ 	.word	0x00000000


	//----- nvinfo : EIATTR_REGCOUNT
	.align		4
.L_3:
        /*0018*/ 	.byte	0x04, 0x2f
        /*001a*/ 	.short	(.L_5 - .L_4)
	.align		4
.L_4:
        /*001c*/ 	.word	index@(_Z22calculate_accelerationP6float3PfS0_i)
        /*0020*/ 	.word	0x0000001e


	//----- nvinfo : EIATTR_FRAME_SIZE
	.align		4
.L_5:
        /*0024*/ 	.byte	0x04, 0x11
        /*0026*/ 	.short	(.L_7 - .L_6)
	.align		4
.L_6:
        /*0028*/ 	.word	index@($__internal_0_$__cuda_sm3x_div_rn_noftz_f32_slowpath)
        /*002c*/ 	.word	0x00000000


	//----- nvinfo : EIATTR_FRAME_SIZE
	.align		4
.L_7:
        /*0030*/ 	.byte	0x04, 0x11
        /*0032*/ 	.short	(.L_9 - .L_8)
	.align		4
.L_8:
        /*0034*/ 	.word	index@(_Z22calculate_accelerationP6float3PfS0_i)
        /*0038*/ 	.word	0x00000000


	//----- nvinfo : EIATTR_MIN_STACK_SIZE
	.align		4
.L_9:
        /*003c*/ 	.byte	0x04, 0x12
        /*003e*/ 	.short	(.L_11 - .L_10)
	.align		4
.L_10:
        /*0040*/ 	.word	index@(_Z22calculate_accelerationP6float3PfS0_i)
        /*0044*/ 	.word	0x00000000


	//----- nvinfo : EIATTR_MIN_STACK_SIZE
	.align		4
.L_11:
        /*0048*/ 	.byte	0x04, 0x12
        /*004a*/ 	.short	(.L_13 - .L_12)
	.align		4
.L_12:
        /*004c*/ 	.word	index@(_Z19kernel_place_holderP6float3S0_S0_i)
        /*0050*/ 	.word	0x00000000
.L_13:


//--------------------- .nv.compat                --------------------------
	.section	.nv.compat,"",@"SHT_CUDA_COMPAT_INFO"
	.align	4
        /*0000*/ 	.byte	0x02, 0x09, 0x00, 0x00, 0x02, 0x02, 0x01, 0x00, 0x02, 0x05, 0x05, 0x00, 0x03, 0x07, 0x01, 0x01
        /*0010*/ 	.byte	0x02, 0x03, 0x00, 0x00, 0x02, 0x06, 0x01, 0x00, 0x04, 0x0b, 0x08, 0x00, 0x01, 0x00, 0x00, 0x00
        /*0020*/ 	.byte	0x00, 0x00, 0x00, 0x00


//--------------------- .nv.info._Z22calculate_accelerationP6float3PfS0_i --------------------------
	.section	.nv.info._Z22calculate_accelerationP6float3PfS0_i,"",@"SHT_CUDA_INFO"
	.sectionflags	@""
	.align	4


	//----- nvinfo : EIATTR_CUDA_API_VERSION
	.align		4
        /*0000*/ 	.byte	0x04, 0x37
        /*0002*/ 	.short	(.L_15 - .L_14)
.L_14:
        /*0004*/ 	.word	0x00000082


	//----- nvinfo : EIATTR_KPARAM_INFO
	.align		4
.L_15:
        /*0008*/ 	.byte	0x04, 0x17
        /*000a*/ 	.short	(.L_17 - .L_16)
.L_16:
        /*000c*/ 	.word	0x00000000
        /*0010*/ 	.short	0x0003
        /*0012*/ 	.short	0x0018
        /*0014*/ 	.byte	0x00, 0xf0, 0x11, 0x00


	//----- nvinfo : EIATTR_KPARAM_INFO
	.align		4
.L_17:
        /*0018*/ 	.byte	0x04, 0x17
        /*001a*/ 	.short	(.L_19 - .L_18)
.L_18:
        /*001c*/ 	.word	0x00000000
        /*0020*/ 	.short	0x0002
        /*0022*/ 	.short	0x0010
        /*0024*/ 	.byte	0x00, 0xf5, 0x21, 0x00


	//----- nvinfo : EIATTR_KPARAM_INFO
	.align		4
.L_19:
        /*0028*/ 	.byte	0x04, 0x17
        /*002a*/ 	.short	(.L_21 - .L_20)
.L_20:
        /*002c*/ 	.word	0x00000000
        /*0030*/ 	.short	0x0001
        /*0032*/ 	.short	0x0008
        /*0034*/ 	.byte	0x00, 0xf5, 0x21, 0x00


	//----- nvinfo : EIATTR_KPARAM_INFO
	.align		4
.L_21:
        /*0038*/ 	.byte	0x04, 0x17
        /*003a*/ 	.short	(.L_23 - .L_22)
.L_22:
        /*003c*/ 	.word	0x00000000
        /*0040*/ 	.short	0x0000
        /*0042*/ 	.short	0x0000
        /*0044*/ 	.byte	0x00, 0xf5, 0x21, 0x00


	//----- nvinfo : EIATTR_SPARSE_MMA_MASK
	.align		4
.L_23:
        /*0048*/ 	.byte	0x03, 0x50
        /*004a*/ 	.short	0x0000


	//----- nvinfo : EIATTR_MAXREG_COUNT
	.align		4
        /*004c*/ 	.byte	0x03, 0x1b
        /*004e*/ 	.short	0x00ff


	//----- nvinfo : EIATTR_MERCURY_ISA_VERSION
	.align		4
        /*0050*/ 	.byte	0x03, 0x5f
        /*0052*/ 	.short	0x0101


	//----- nvinfo : EIATTR_VRC_CTA_INIT_COUNT
	.align		4
        /*0054*/ 	.byte	0x02, 0x4a
	.zero		1
	.zero		1


	//----- nvinfo : EIATTR_EXIT_INSTR_OFFSETS
	.align		4
        /*0058*/ 	.byte	0x04, 0x1c
        /*005a*/ 	.short	(.L_25 - .L_24)


	//   ....[0]....
.L_24:
        /*005c*/ 	.word	0x00000070


	//   ....[1]....
        /*0060*/ 	.word	0x00001a30


	//----- nvinfo : EIATTR_CRS_STACK_SIZE
	.align		4
.L_25:
        /*0064*/ 	.byte	0x04, 0x1e
        /*0066*/ 	.short	(.L_27 - .L_26)
.L_26:
        /*0068*/ 	.word	0x00000000


	//----- nvinfo : EIATTR_CBANK_PARAM_SIZE
	.align		4
.L_27:
        /*006c*/ 	.byte	0x03, 0x19
        /*006e*/ 	.short	0x001c


	//----- nvinfo : EIATTR_PARAM_CBANK
	.align		4
        /*0070*/ 	.byte	0x04, 0x0a
        /*0072*/ 	.short	(.L_29 - .L_28)
	.align		4
.L_28:
        /*0074*/ 	.word	index@(.nv.constant0._Z22calculate_accelerationP6float3PfS0_i)
        /*0078*/ 	.short	0x0380
        /*007a*/ 	.short	0x001c


	//----- nvinfo : EIATTR_SW_WAR
	.align		4
.L_29:
        /*007c*/ 	.byte	0x04, 0x36
        /*007e*/ 	.short	(.L_31 - .L_30)
.L_30:
        /*0080*/ 	.word	0x00000008
.L_31:


//--------------------- .nv.info._Z19kernel_place_holderP6float3S0_S0_i --------------------------
	.section	.nv.info._Z19kernel_place_holderP6float3S0_S0_i,"",@"SHT_CUDA_INFO"
	.sectionflags	@""
	.align	4


	//----- nvinfo : EIATTR_CUDA_API_VERSION
	.align		4
        /*0000*/ 	.byte	0x04, 0x37
        /*0002*/ 	.short	(.L_33 - .L_32)
.L_32:
        /*0004*/ 	.word	0x00000082


	//----- nvinfo : EIATTR_KPARAM_INFO
	.align		4
.L_33:
        /*0008*/ 	.byte	0x04, 0x17
        /*000a*/ 	.short	(.L_35 - .L_34)
.L_34:
        /*000c*/ 	.word	0x00000000
        /*0010*/ 	.short	0x0003
        /*0012*/ 	.short	0x0018
        /*0014*/ 	.byte	0x00, 0xf0, 0x11, 0x00


	//----- nvinfo : EIATTR_KPARAM_INFO
	.align		4
.L_35:
        /*0018*/ 	.byte	0x04, 0x17
        /*001a*/ 	.short	(.L_37 - .L_36)
.L_36:
        /*001c*/ 	.word	0x00000000
        /*0020*/ 	.short	0x0002
        /*0022*/ 	.short	0x0010
        /*0024*/ 	.byte	0x00, 0xf5, 0x21, 0x00


	//----- nvinfo : EIATTR_KPARAM_INFO
	.align		4
.L_37:
        /*0028*/ 	.byte	0x04, 0x17
        /*002a*/ 	.short	(.L_39 - .L_38)
.L_38:
        /*002c*/ 	.word	0x00000000
        /*0030*/ 	.short	0x0001
        /*0032*/ 	.short	0x0008
        /*0034*/ 	.byte	0x00, 0xf5, 0x21, 0x00


	//----- nvinfo : EIATTR_KPARAM_INFO
	.align		4
.L_39:
        /*0038*/ 	.byte	0x04, 0x17
        /*003a*/ 	.short	(.L_41 - .L_40)
.L_40:
        /*003c*/ 	.word	0x00000000
        /*0040*/ 	.short	0x0000
        /*0042*/ 	.short	0x0000
        /*0044*/ 	.byte	0x00, 0xf5, 0x21, 0x00


	//----- nvinfo : EIATTR_SPARSE_MMA_MASK
	.align		4
.L_41:
        /*0048*/ 	.byte	0x03, 0x50
        /*004a*/ 	.short	0x0000


	//----- nvinfo : EIATTR_MAXREG_COUNT
	.align		4
        /*004c*/ 	.byte	0x03, 0x1b
        /*004e*/ 	.short	0x00ff


	//----- nvinfo : EIATTR_MERCURY_ISA_VERSION
	.align		4
        /*0050*/ 	.byte	0x03, 0x5f
        /*0052*/ 	.short	0x0101


	//----- nvinfo : EIATTR_VRC_CTA_INIT_COUNT
	.align		4
        /*0054*/ 	.byte	0x02, 0x4a
	.zero		1
	.zero		1


	//----- nvinfo : EIATTR_EXIT_INSTR_OFFSETS
	.align		4
        /*0058*/ 	.byte	0x04, 0x1c
        /*005a*/ 	.short	(.L_43 - .L_42)


	//   ....[0]....
.L_42:
        /*005c*/ 	.word	0x00000070


	//   ....[1]....
        /*0060*/ 	.word	0x000001b0


	//----- nvinfo : EIATTR_CBANK_PARAM_SIZE
	.align		4
.L_43:
        /*0064*/ 	.byte	0x03, 0x19
        /*0066*/ 	.short	0x001c


	//----- nvinfo : EIATTR_PARAM_CBANK
	.align		4
        /*0068*/ 	.byte	0x04, 0x0a
        /*006a*/ 	.short	(.L_45 - .L_44)
	.align		4
.L_44:
        /*006c*/ 	.word	index@(.nv.constant0._Z19kernel_place_holderP6float3S0_S0_i)
        /*0070*/ 	.short	0x0380
        /*0072*/ 	.short	0x001c


	//----- nvinfo : EIATTR_SW_WAR
	.align		4
.L_45:
        /*0074*/ 	.byte	0x04, 0x36
        /*0076*/ 	.short	(.L_47 - .L_46)
.L_46:
        /*0078*/ 	.word	0x00000008
.L_47:


//--------------------- .nv.callgraph             --------------------------
	.section	.nv.callgraph,"",@"SHT_CUDA_CALLGRAPH"
	.align	4
	.sectionentsize	8
	.align		4
        /*0000*/ 	.word	0x00000000
	.align		4
        /*0004*/ 	.word	0xffffffff
	.align		4
        /*0008*/ 	.word	0x00000000
	.align		4
        /*000c*/ 	.word	0xfffffffe
	.align		4
        /*0010*/ 	.word	0x00000000
	.align		4
        /*0014*/ 	.word	0xfffffffd
	.align		4
        /*0018*/ 	.word	0x00000000
	.align		4
        /*001c*/ 	.word	0xfffffffc


//--------------------- .text._Z22calculate_accelerationP6float3PfS0_i --------------------------
	.section	.text._Z22calculate_accelerationP6float3PfS0_i,"ax",@progbits
	.align	128
        .global         _Z22calculate_accelerationP6float3PfS0_i
        .type           _Z22calculate_accelerationP6float3PfS0_i,@function
        .size           _Z22calculate_accelerationP6float3PfS0_i,(.L_x_30 - _Z22calculate_accelerationP6float3PfS0_i)
        .other          _Z22calculate_accelerationP6float3PfS0_i,@"STO_CUDA_ENTRY STV_DEFAULT"
_Z22calculate_accelerationP6float3PfS0_i:
.text._Z22calculate_accelerationP6float3PfS0_i:
[----:B------:R-:W-:Y:S01]  /*0000*/  LDC R1, c[0x0][0x37c] ;  /* 0x0000df00ff017b82 */ /* 0x000fe20000000800 */
[----:B------:R-:W0:Y:S01]  /*0010*/  S2R R13, SR_TID.X ;  /* 0x00000000000d7919 */ /* 0x000e220000002100 */
[----:B------:R-:W0:Y:S01]  /*0020*/  LDCU UR5, c[0x0][0x360] ;  /* 0x00006c00ff0577ac */ /* 0x000e220008000800 */
[----:B------:R-:W0:Y:S01]  /*0030*/  S2R R0, SR_CTAID.X ;  /* 0x0000000000007919 */ /* 0x000e220000002500 */
[----:B------:R-:W1:Y:S01]  /*0040*/  LDCU UR4, c[0x0][0x398] ;  /* 0x00007300ff0477ac */ /* 0x000e620008000800 */
[----:B0-----:R-:W-:-:S05]  /*0050*/  IMAD R13, R0, UR5, R13 ;  /* 0x00000005000d7c24 */ /* 0x001fca000f8e020d */
[----:B-1----:R-:W-:-:S13]  /*0060*/  ISETP.GE.U32.AND P0, PT, R13, UR4, PT ;  /* 0x000000040d007c0c */ /* 0x002fda000bf06070 */
[----:B------:R-:W-:Y:S05]  /*0070*/  @P0 EXIT ;  /* 0x000000000000094d */ /* 0x000fea0003800000 */
[----:B------:R-:W-:Y:S01]  /*0080*/  HFMA2 R5, -RZ, RZ, 0.18115234375, -0.286865234375 ;  /* 0x31ccb497ff057431 */ /* 0x000fe200000001ff */
[----:B------:R-:W-:Y:S01]  /*0090*/  MOV R0, 0x3fb8aa3b ;  /* 0x3fb8aa3b00007802 */ /* 0x000fe20000000f00 */
[----:B------:R-:W-:Y:S01]  /*00a0*/  HFMA2 R7, -RZ, RZ, 1.6201171875, -3.4153461456298828125e-05 ;  /* 0x3e7b823dff077431 */ /* 0x000fe200000001ff */
[----:B------:R-:W0:Y:S01]  /*00b0*/  LDC.64 R2, c[0x0][0x380] ;  /* 0x0000e000ff027b82 */ /* 0x000e220000000a00 */
[----:B------:R-:W1:Y:S01]  /*00c0*/  LDCU.64 UR8, c[0x0][0x358] ;  /* 0x00006b00ff0877ac */ /* 0x000e620008000a00 */
[----:B------:R-:W2:Y:S01]  /*00d0*/  LDCU.64 UR6, c[0x0][0x380] ;  /* 0x00007000ff0677ac */ /* 0x000ea20008000a00 */
[----:B------:R-:W-:Y:S01]  /*00e0*/  FFMA R0, R5, R0, -1.7002182062242354732e-07 ;  /* 0xb4368f3e05007423 */ /* 0x000fe20000000000 */
[----:B------:R-:W3:Y:S03]  /*00f0*/  LDCU.64 UR10, c[0x0][0x388] ;  /* 0x00007100ff0a77ac */ /* 0x000ee60008000a00 */
[----:B------:R-:W-:-:S04]  /*0100*/  FFMA R0, R7, 1.9251366722983220825e-08, R0 ;  /* 0x32a55e3407007823 */ /* 0x000fc80000000000 */
[----:B------:R-:W-:-:S04]  /*0110*/  FFMA R0, R5, 0.02195712551474571228, R0 ;  /* 0x3cb3df6e05007823 */ /* 0x000fc80000000000 */
[----:B------:R-:W-:-:S04]  /*0120*/  FFMA R0, R7, 0.0073190419934689998627, R0 ;  /* 0x3befd49307007823 */ /* 0x000fc80000000000 */
[----:B------:R-:W-:Y:S01]  /*0130*/  FADD R4, R0, -6.6456537246704101562 ;  /* 0xc0d4a93200047421 */ /* 0x000fe20000000000 */
[----:B0-----:R-:W-:-:S04]  /*0140*/  IMAD.WIDE.U32 R2, R13, 0xc, R2 ;  /* 0x0000000c0d027825 */ /* 0x001fc800078e0002 */
[----:B------:R-:W-:Y:S01]  /*0150*/  FMUL R5, R4, 2 ;  /* 0x4000000004057820 */ /* 0x000fe20000400000 */
[----:B-1----:R-:W5:Y:S03]  /*0160*/  LDG.E R12, desc[UR8][R2.64] ;  /* 0x00000008020c7981 */ /* 0x002f66000c1e1900 */
[----:B------:R-:W0:Y:S01]  /*0170*/  FRND R6, R5 ;  /* 0x0000000500067307 */ /* 0x000e220000201000 */
[----:B------:R-:W5:Y:S04]  /*0180*/  LDG.E R11, desc[UR8][R2.64+0x4] ;  /* 0x00000408020b7981 */ /* 0x000f68000c1e1900 */
[----:B------:R1:W5:Y:S01]  /*0190*/  LDG.E R10, desc[UR8][R2.64+0x8] ;  /* 0x00000808020a7981 */ /* 0x000362000c1e1900 */
[----:B------:R-:W-:Y:S01]  /*01a0*/  MOV R7, 0x391fcb8e ;  /* 0x391fcb8e00077802 */ /* 0x000fe20000000f00 */
[----:B--2---:R-:W-:Y:S01]  /*01b0*/  UIADD3 UR5, UP0, UPT, UR6, 0x8, URZ ;  /* 0x0000000806057890 */ /* 0x004fe2000ff1e0ff */
[----:B------:R-:W-:Y:S01]  /*01c0*/  FSETP.GEU.AND P1, PT, R5, RZ, PT ;  /* 0x000000ff0500720b */ /* 0x000fe20003f2e000 */
[----:B------:R-:W-:Y:S01]  /*01d0*/  HFMA2 R8, -RZ, RZ, 0, 0 ;  /* 0x00000000ff087431 */ /* 0x000fe200000001ff */
[----:B------:R-:W-:Y:S01]  /*01e0*/  IADD3 R22, PT, PT, -R13, RZ, RZ ;  /* 0x000000ff0d167210 */ /* 0x000fe20007ffe1ff */
[----:B------:R-:W-:-:S02]  /*01f0*/  UIADD3.X UR6, UPT, UPT, URZ, UR7, URZ, UP0, !UPT ;  /* 0x00000007ff067290 */ /* 0x000fc400087fe4ff */
[----:B------:R-:W-:Y:S01]  /*0200*/  UIADD3 UR4, UPT, UPT, -UR4, URZ, URZ ;  /* 0x000000ff04047290 */ /* 0x000fe2000fffe1ff */
[----:B0-----:R-:W-:Y:S01]  /*0210*/  FSETP.GT.AND P0, PT, R6, RZ, PT ;  /* 0x000000ff0600720b */ /* 0x001fe20003f04000 */
[C---:B-1----:R-:W-:Y:S01]  /*0220*/  FADD R3, R4.reuse, 6.6456537246704101562 ;  /* 0x40d4a93204037421 */ /* 0x042fe20000000000 */
[----:B------:R-:W-:Y:S01]  /*0230*/  FFMA R4, R4, 2, -R5 ;  /* 0x4000000004047823 */ /* 0x000fe20000000805 */
[----:B------:R-:W0:Y:S02]  /*0240*/  F2I.NTZ R2, R5 ;  /* 0x0000000500027305 */ /* 0x000e240000203100 */
[----:B------:R-:W-:Y:S01]  /*0250*/  FADD R3, R0, -R3 ;  /* 0x8000000300037221 */ /* 0x000fe20000000000 */
[----:B------:R-:W-:-:S03]  /*0260*/  FADD R0, R5, -R6 ;  /* 0x8000000605007221 */ /* 0x000fc60000000000 */
[----:B------:R-:W-:-:S04]  /*0270*/  FFMA R3, R3, 2, R4 ;  /* 0x4000000003037823 */ /* 0x000fc80000000004 */
[----:B------:R-:W-:-:S04]  /*0280*/  FADD R0, R3, R0 ;  /* 0x0000000003007221 */ /* 0x000fc80000000000 */
[C---:B------:R-:W-:Y:S01]  /*0290*/  FFMA R3, R0.reuse, R7, 0.0013391353422775864601 ;  /* 0x3aaf85ed00037423 */ /* 0x040fe20000000007 */
[----:B------:R-:W-:Y:S02]  /*02a0*/  SEL R7, RZ, 0x83000000, P0 ;  /* 0x83000000ff077807 */ /* 0x000fe40000000000 */
[----:B------:R-:W-:Y:S01]  /*02b0*/  FSETP.GT.AND P0, PT, |R5|, 152, PT ;  /* 0x431800000500780b */ /* 0x000fe20003f04200 */
[----:B------:R-:W-:Y:S01]  /*02c0*/  FFMA R3, R0, R3, 0.0096188392490148544312 ;  /* 0x3c1d985600037423 */ /* 0x000fe20000000003 */
[----:B------:R-:W-:Y:S02]  /*02d0*/  IADD3 R4, PT, PT, R7, 0x7f000000, RZ ;  /* 0x7f00000007047810 */ /* 0x000fe40007ffe0ff */
[----:B0-----:R-:W-:Y:S01]  /*02e0*/  LEA R2, R2, -R7, 0x17 ;  /* 0x8000000702027211 */ /* 0x001fe200078eb8ff */
[C---:B------:R-:W-:Y:S01]  /*02f0*/  FFMA R3, R0.reuse, R3, 0.055503588169813156128 ;  /* 0x3d6357bb00037423 */ /* 0x040fe20000000003 */
[----:B------:R-:W-:Y:S02]  /*0300*/  CS2R R6, SRZ ;  /* 0x0000000000067805 */ /* 0x000fe4000001ff00 */
[----:B------:R-:W-:Y:S01]  /*0310*/  MOV R5, UR6 ;  /* 0x0000000600057c02 */ /* 0x000fe20008000f00 */
[----:B------:R-:W-:-:S04]  /*0320*/  FFMA R3, R0, R3, 0.24022644758224487305 ;  /* 0x3e75fdec00037423 */ /* 0x000fc80000000003 */
[----:B------:R-:W-:-:S04]  /*0330*/  FFMA R3, R0, R3, 0.69314718246459960938 ;  /* 0x3f31721800037423 */ /* 0x000fc80000000003 */
[----:B------:R-:W-:-:S04]  /*0340*/  FFMA R3, R0, R3, 1 ;  /* 0x3f80000000037423 */ /* 0x000fc80000000003 */
[----:B------:R-:W-:Y:S01]  /*0350*/  FMUL R3, R3, R4 ;  /* 0x0000000403037220 */ /* 0x000fe20000400000 */
[----:B------:R-:W-:-:S03]  /*0360*/  MOV R4, UR5 ;  /* 0x0000000500047c02 */ /* 0x000fc60008000f00 */
[----:B------:R-:W-:Y:S01]  /*0370*/  FMUL R9, R3, R2 ;  /* 0x0000000203097220 */ /* 0x000fe20000400000 */
[----:B---3--:R-:W-:-:S07]  /*0380*/  @P0 FSEL R9, RZ, +INF , !P1 ;  /* 0x7f800000ff090808 */ /* 0x008fce0004800000 */
.L_x_16:
[----:B------:R-:W-:Y:S01]  /*0390*/  ISETP.NE.AND P0, PT, R22, RZ, PT ;  /* 0x000000ff1600720c */ /* 0x000fe20003f05270 */
[----:B------:R-:W-:Y:S01]  /*03a0*/  UIADD3 UR4, UPT, UPT, UR4, 0x1, URZ ;  /* 0x0000000104047890 */ /* 0x000fe2000fffe0ff */
[----:B------:R-:W-:Y:S03]  /*03b0*/  BSSY.RECONVERGENT B0, `(.L_x_0) ;  /* 0x000015c000007945 */ /* 0x000fe60003800200 */
[----:B------:R-:W-:-:S08]  /*03c0*/  UISETP.NE.AND UP1, UPT, UR4, URZ, UPT ;  /* 0x000000ff0400728c */ /* 0x000fd0000bf25270 */
[----:B------:R-:W-:Y:S05]  /*03d0*/  @!P0 BRA `(.L_x_1) ;  /* 0x0000001400648947 */ /* 0x000fea0003800000 */
[----:B------:R-:W2:Y:S04]  /*03e0*/  LDG.E R3, desc[UR8][R4.64+-0x8] ;  /* 0xfffff80804037981 */ /* 0x000ea8000c1e1900 */
[----:B------:R-:W3:Y:S04]  /*03f0*/  LDG.E R0, desc[UR8][R4.64+-0x4] ;  /* 0xfffffc0804007981 */ /* 0x000ee8000c1e1900 */
[----:B------:R-:W4:Y:S01]  /*0400*/  LDG.E R15, desc[UR8][R4.64] ;  /* 0x00000008040f7981 */ /* 0x000f22000c1e1900 */
[----:B------:R-:W-:Y:S02]  /*0410*/  MOV R20, UR10 ;  /* 0x0000000a00147c02 */ /* 0x000fe40008000f00 */
[----:B------:R-:W-:-:S05]  /*0420*/  MOV R21, UR11 ;  /* 0x0000000b00157c02 */ /* 0x000fca0008000f00 */
[----:B------:R0:W5:Y:S01]  /*0430*/  LDG.E R14, desc[UR8][R20.64] ;  /* 0x00000008140e7981 */ /* 0x000162000c1e1900 */
[----:B------:R-:W-:Y:S01]  /*0440*/  BSSY.RECONVERGENT B1, `(.L_x_2) ;  /* 0x000004b000017945 */ /* 0x000fe20003800200 */
[----:B------:R-:W-:Y:S02]  /*0450*/  HFMA2 R19, -RZ, RZ, 1.875, 0 ;  /* 0x3f800000ff137431 */ /* 0x000fe400000001ff */
[----:B--2--5:R-:W-:Y:S01]  /*0460*/  FADD R3, R12, -R3 ;  /* 0x800000030c037221 */ /* 0x024fe20000000000 */
[----:B---3--:R-:W-:-:S04]  /*0470*/  FADD R17, R11, -R0 ;  /* 0x800000000b117221 */ /* 0x008fc80000000000 */
[----:B------:R-:W-:Y:S02]  /*0480*/  FSETP.NEU.AND P0, PT, R3, 1, PT ;  /* 0x3f8000000300780b */ /* 0x000fe40003f0d000 */
[----:B------:R-:W-:Y:S01]  /*0490*/  MOV R0, 0x3f800000 ;  /* 0x3f80000000007802 */ /* 0x000fe20000000f00 */
[----:B----4-:R-:W-:Y:S01]  /*04a0*/  FADD R15, R10, -R15 ;  /* 0x8000000f0a0f7221 */ /* 0x010fe20000000000 */
[----:B------:R-:W-:-:S04]  /*04b0*/  FSETP.NEU.AND P2, PT, R17, 1, PT ;  /* 0x3f8000001100780b */ /* 0x000fc80003f4d000 */
[----:B------:R-:W-:-:S05]  /*04c0*/  FSETP.NEU.AND P1, PT, R15, 1, PT ;  /* 0x3f8000000f00780b */ /* 0x000fca0003f2d000 */
[----:B0-----:R-:W-:Y:S08]  /*04d0*/  @!P0 BRA `(.L_x_3) ;  /* 0x0000000400048947 */ /* 0x001ff00003800000 */
[----:B------:R-:W-:-:S13]  /*04e0*/  FSETP.NAN.AND P0, PT, |R3|, |R3|, PT ;  /* 0x400000030300720b */ /* 0x000fda0003f08200 */
[----:B------:R-:W-:Y:S01]  /*04f0*/  @P0 FADD R19, R3, 2 ;  /* 0x4000000003130421 */ /* 0x000fe20000000000 */
[----:B------:R-:W-:Y:S06]  /*0500*/  @P0 BRA `(.L_x_3) ;  /* 0x0000000000f80947 */ /* 0x000fec0003800000 */
[C---:B------:R-:W-:Y:S01]  /*0510*/  FMUL R2, |R3|.reuse, 16777216 ;  /* 0x4b80000003027820 */ /* 0x040fe20000400200 */
[----:B------:R-:W-:Y:S02]  /*0520*/  FSETP.GEU.AND P0, PT, |R3|, 1.175494350822287508e-38, PT ;  /* 0x008000000300780b */ /* 0x000fe40003f0e200 */
[----:B------:R-:W-:Y:S02]  /*0530*/  MOV R24, 0x3a2c32e4 ;  /* 0x3a2c32e400187802 */ /* 0x000fe40000000f00 */
[----:B------:R-:W-:-:S04]  /*0540*/  FSEL R2, R2, |R3|, !P0 ;  /* 0x4000000302027208 */ /* 0x000fc80004000000 */
[----:B------:R-:W-:-:S04]  /*0550*/  IADD3 R16, PT, PT, R2, -0x3f3504f3, RZ ;  /* 0xc0cafb0d02107810 */ /* 0x000fc80007ffe0ff */
[----:B------:R-:W-:Y:S02]  /*0560*/  LOP3.LUT R19, R16, 0xff800000, RZ, 0xc0, !PT ;  /* 0xff80000010137812 */ /* 0x000fe400078ec0ff */
[----:B------:R-:W-:Y:S02]  /*0570*/  FSEL R16, RZ, -24, P0 ;  /* 0xc1c00000ff107808 */ /* 0x000fe40000000000 */
[-C--:B------:R-:W-:Y:S02]  /*0580*/  IADD3 R21, PT, PT, R2, -R19.reuse, RZ ;  /* 0x8000001302157210 */ /* 0x080fe40007ffe0ff */
[----:B------:R-:W-:Y:S02]  /*0590*/  I2FP.F32.S32 R19, R19 ;  /* 0x0000001300137245 */ /* 0x000fe40000201400 */
[----:B------:R-:W-:Y:S01]  /*05a0*/  FSETP.NEU.AND P0, PT, |R3|, +INF , PT ;  /* 0x7f8000000300780b */ /* 0x000fe20003f0d200 */
[C---:B------:R-:W-:Y:S01]  /*05b0*/  FADD R2, R21.reuse, 1 ;  /* 0x3f80000015027421 */ /* 0x040fe20000000000 */
[----:B------:R-:W-:-:S02]  /*05c0*/  FADD R21, R21, -1 ;  /* 0xbf80000015157421 */ /* 0x000fc40000000000 */
[----:B------:R-:W-:Y:S02]  /*05d0*/  FSETP.NEU.AND P0, PT, R3, RZ, P0 ;  /* 0x000000ff0300720b */ /* 0x000fe4000070d000 */
[----:B------:R-:W-:Y:S01]  /*05e0*/  FADD R23, R21, R21 ;  /* 0x0000001515177221 */ /* 0x000fe20000000000 */
[----:B------:R-:W0:Y:S03]  /*05f0*/  MUFU.RCP R2, R2 ;  /* 0x0000000200027308 */ /* 0x000e260000001000 */
[----:B0-----:R-:W-:Y:S01]  /*0600*/  FMUL R18, R2, R23 ;  /* 0x0000001702127220 */ /* 0x001fe20000400000 */
[----:B------:R-:W-:-:S03]  /*0610*/  FFMA R23, R19, 1.1920928955078125e-07, R16 ;  /* 0x3400000013177823 */ /* 0x000fc60000000010 */
[----:B------:R-:W-:Y:S01]  /*0620*/  FADD R20, R21, -R18 ;  /* 0x8000001215147221 */ /* 0x000fe20000000000 */
[C---:B------:R-:W-:Y:S01]  /*0630*/  FMUL R19, R18.reuse, R18 ;  /* 0x0000001212137220 */ /* 0x040fe20000400000 */
[----:B------:R-:W-:Y:S02]  /*0640*/  FFMA R16, R18, 1.4426950216293334961, R23 ;  /* 0x3fb8aa3b12107823 */ /* 0x000fe40000000017 */
[----:B------:R-:W-:Y:S01]  /*0650*/  FADD R20, R20, R20 ;  /* 0x0000001414147221 */ /* 0x000fe20000000000 */
[----:B------:R-:W-:Y:S01]  /*0660*/  FFMA R24, R19, R24, 0.0032181653659790754318 ;  /* 0x3b52e7db13187423 */ /* 0x000fe20000000018 */
[----:B------:R-:W-:Y:S02]  /*0670*/  FADD R23, R23, -R16 ;  /* 0x8000001017177221 */ /* 0x000fe40000000000 */
[----:B------:R-:W-:Y:S01]  /*0680*/  FFMA R21, R21, -R18, R20 ;  /* 0x8000001215157223 */ /* 0x000fe20000000014 */
[----:B------:R-:W-:Y:S01]  /*0690*/  FFMA R24, R19, R24, 0.018033718690276145935 ;  /* 0x3c93bb7313187423 */ /* 0x000fe20000000018 */
[----:B------:R-:W-:-:S02]  /*06a0*/  FFMA R20, R18, 1.4426950216293334961, R23 ;  /* 0x3fb8aa3b12147823 */ /* 0x000fc40000000017 */
[----:B------:R-:W-:Y:S01]  /*06b0*/  FMUL R21, R2, R21 ;  /* 0x0000001502157220 */ /* 0x000fe20000400000 */
[----:B------:R-:W-:-:S03]  /*06c0*/  FFMA R24, R19, R24, 0.12022458761930465698 ;  /* 0x3df6384f13187423 */ /* 0x000fc60000000018 */
[----:B------:R-:W-:Y:S01]  /*06d0*/  FFMA R23, R21, 1.4426950216293334961, R20 ;  /* 0x3fb8aa3b15177823 */ /* 0x000fe20000000014 */
[----:B------:R-:W-:-:S03]  /*06e0*/  FMUL R19, R19, R24 ;  /* 0x0000001813137220 */ /* 0x000fc60000400000 */
[----:B------:R-:W-:Y:S01]  /*06f0*/  FFMA R20, R18, 1.9251366722983220825e-08, R23 ;  /* 0x32a55e3412147823 */ /* 0x000fe20000000017 */
[----:B------:R-:W-:-:S04]  /*0700*/  FMUL R2, R19, 3 ;  /* 0x4040000013027820 */ /* 0x000fc80000400000 */
[----:B------:R-:W-:-:S04]  /*0710*/  FFMA R2, R21, R2, R20 ;  /* 0x0000000215027223 */ /* 0x000fc80000000014 */
[----:B------:R-:W-:-:S04]  /*0720*/  FFMA R21, R18, R19, R2 ;  /* 0x0000001312157223 */ /* 0x000fc80000000002 */
[----:B------:R-:W-:-:S04]  /*0730*/  FADD R23, R16, R21 ;  /* 0x0000001510177221 */ /* 0x000fc80000000000 */
[----:B------:R-:W-:Y:S01]  /*0740*/  FMUL R2, R23, 2 ;  /* 0x4000000017027820 */ /* 0x000fe20000400000 */
[----:B------:R-:W-:-:S03]  /*0750*/  FADD R16, -R16, R23 ;  /* 0x0000001710107221 */ /* 0x000fc60000000100 */
[----:B------:R-:W0:Y:S01]  /*0760*/  FRND R19, R2 ;  /* 0x0000000200137307 */ /* 0x000e220000201000 */
[----:B------:R-:W-:Y:S01]  /*0770*/  FADD R16, R21, -R16 ;  /* 0x8000001015107221 */ /* 0x000fe20000000000 */
[----:B------:R-:W-:Y:S01]  /*0780*/  FFMA R23, R23, 2, -R2 ;  /* 0x4000000017177823 */ /* 0x000fe20000000802 */
[----:B------:R-:W-:Y:S01]  /*0790*/  HFMA2 R21, -RZ, RZ, 0.64013671875, -15.109375 ;  /* 0x391fcb8eff157431 */ /* 0x000fe200000001ff */
[----:B------:R-:W-:Y:S02]  /*07a0*/  FSETP.GT.AND P4, PT, |R2|, 152, PT ;  /* 0x431800000200780b */ /* 0x000fe40003f84200 */
[----:B------:R-:W-:Y:S01]  /*07b0*/  FFMA R23, R16, 2, R23 ;  /* 0x4000000010177823 */ /* 0x000fe20000000017 */
[----:B0-----:R-:W-:Y:S01]  /*07c0*/  FADD R16, R2, -R19 ;  /* 0x8000001302107221 */ /* 0x001fe20000000000 */
[----:B------:R-:W-:-:S03]  /*07d0*/  FSETP.GT.AND P3, PT, R19, RZ, PT ;  /* 0x000000ff1300720b */ /* 0x000fc60003f64000 */
[----:B------:R-:W-:Y:S01]  /*07e0*/  FADD R16, R16, R23 ;  /* 0x0000001710107221 */ /* 0x000fe20000000000 */
[----:B------:R-:W-:Y:S02]  /*07f0*/  SEL R18, RZ, 0x83000000, P3 ;  /* 0x83000000ff127807 */ /* 0x000fe40001800000 */
[----:B------:R-:W-:Y:S01]  /*0800*/  FSETP.GEU.AND P3, PT, R2, RZ, PT ;  /* 0x000000ff0200720b */ /* 0x000fe20003f6e000 */
[----:B------:R-:W-:Y:S01]  /*0810*/  FFMA R21, R16, R21, 0.0013391353422775864601 ;  /* 0x3aaf85ed10157423 */ /* 0x000fe20000000015 */
[----:B------:R-:W-:Y:S02]  /*0820*/  IADD3 R20, PT, PT, R18, 0x7f000000, RZ ;  /* 0x7f00000012147810 */ /* 0x000fe40007ffe0ff */
[----:B------:R-:W-:Y:S01]  /*0830*/  FSEL R19, RZ, +INF , !P3 ;  /* 0x7f800000ff137808 */ /* 0x000fe20005800000 */
[C---:B------:R-:W-:Y:S02]  /*0840*/  FFMA R23, R16.reuse, R21, 0.0096188392490148544312 ;  /* 0x3c1d985610177423 */ /* 0x040fe40000000015 */
[----:B------:R0:W1:Y:S02]  /*0850*/  F2I.NTZ R21, R2 ;  /* 0x0000000200157305 */ /* 0x0000640000203100 */
[----:B------:R-:W-:-:S04]  /*0860*/  FFMA R23, R16, R23, 0.055503588169813156128 ;  /* 0x3d6357bb10177423 */ /* 0x000fc80000000017 */
[----:B------:R-:W-:Y:S01]  /*0870*/  FFMA R23, R16, R23, 0.24022644758224487305 ;  /* 0x3e75fdec10177423 */ /* 0x000fe20000000017 */
[----:B0-----:R-:W-:-:S03]  /*0880*/  @!P0 FADD R2, R3, R3 ;  /* 0x0000000303028221 */ /* 0x001fc60000000000 */
[----:B------:R-:W-:-:S04]  /*0890*/  FFMA R23, R16, R23, 0.69314718246459960938 ;  /* 0x3f31721810177423 */ /* 0x000fc80000000017 */
[----:B------:R-:W-:Y:S01]  /*08a0*/  FFMA R23, R16, R23, 1 ;  /* 0x3f80000010177423 */ /* 0x000fe20000000017 */
[----:B-1----:R-:W-:-:S03]  /*08b0*/  LEA R21, R21, -R18, 0x17 ;  /* 0x8000001215157211 */ /* 0x002fc600078eb8ff */
[----:B------:R-:W-:-:S04]  /*08c0*/  FMUL R20, R20, R23 ;  /* 0x0000001714147220 */ /* 0x000fc80000400000 */
[----:B------:R-:W-:Y:S01]  /*08d0*/  @!P4 FMUL R19, R21, R20 ;  /* 0x000000141513c220 */ /* 0x000fe20000400000 */
[----:B------:R-:W-:-:S07]  /*08e0*/  @!P0 LOP3.LUT R19, R2, 0x7fffffff, RZ, 0xc0, !PT ;  /* 0x7fffffff02138812 */ /* 0x000fce00078ec0ff */
.L_x_3:
[----:B------:R-:W-:Y:S05]  /*08f0*/  BSYNC.RECONVERGENT B1 ;  /* 0x0000000000017941 */ /* 0x000fea0003800200 */
.L_x_2:
[----:B------:R-:W-:Y:S04]  /*0900*/  BSSY.RECONVERGENT B1, `(.L_x_4) ;  /* 0x0000043000017945 */ /* 0x000fe80003800200 */
[----:B------:R-:W-:Y:S05]  /*0910*/  @!P2 BRA `(.L_x_5) ;  /* 0x000000040004a947 */ /* 0x000fea0003800000 */
[----:B------:R-:W-:-:S13]  /*0920*/  FSETP.NAN.AND P0, PT, |R17|, |R17|, PT ;  /* 0x400000111100720b */ /* 0x000fda0003f08200 */
[----:B------:R-:W-:Y:S01]  /*0930*/  @P0 FADD R0, R17, 2 ;  /* 0x4000000011000421 */ /* 0x000fe20000000000 */
[----:B------:R-:W-:Y:S06]  /*0940*/  @P0 BRA `(.L_x_5) ;  /* 0x0000000000f80947 */ /* 0x000fec0003800000 */
[C---:B------:R-:W-:Y:S01]  /*0950*/  FMUL R0, |R17|.reuse, 16777216 ;  /* 0x4b80000011007820 */ /* 0x040fe20000400200 */
[----:B------:R-:W-:-:S04]  /*0960*/  FSETP.GEU.AND P0, PT, |R17|, 1.175494350822287508e-38, PT ;  /* 0x008000001100780b */ /* 0x000fc80003f0e200 */
        /* <DEDUP_REMOVED lines=8> */
[----:B------:R-:W-:Y:S01]  /*09f0*/  FADD R21, R21, -1 ;  /* 0xbf80000015157421 */ /* 0x000fe20000000000 */
[----:B------:R-:W-:Y:S01]  /*0a00*/  FFMA R23, R23, 1.1920928955078125e-07, R2 ;  /* 0x3400000017177823 */ /* 0x000fe20000000002 */
[----:B------:R-:W-:-:S02]  /*0a10*/  FSETP.NEU.AND P0, PT, R17, RZ, P0 ;  /* 0x000000ff1100720b */ /* 0x000fc4000070d000 */
[----:B------:R-:W-:Y:S01]  /*0a20*/  FADD R25, R21, R21 ;  /* 0x0000001515197221 */ /* 0x000fe20000000000 */
[----:B------:R-:W0:Y:S03]  /*0a30*/  MUFU.RCP R0, R0 ;  /* 0x0000000000007308 */ /* 0x000e260000001000 */
[----:B0-----:R-:W-:Y:S01]  /*0a40*/  FMUL R16, R0, R25 ;  /* 0x0000001900107220 */ /* 0x001fe20000400000 */
[----:B------:R-:W-:-:S03]  /*0a50*/  MOV R25, 0x3a2c32e4 ;  /* 0x3a2c32e400197802 */ /* 0x000fc60000000f00 */
[----:B------:R-:W-:Y:S01]  /*0a60*/  FADD R20, R21, -R16 ;  /* 0x8000001015147221 */ /* 0x000fe20000000000 */
[CC--:B------:R-:W-:Y:S01]  /*0a70*/  FMUL R18, R16.reuse, R16.reuse ;  /* 0x0000001010127220 */ /* 0x0c0fe20000400000 */
[----:B------:R-:W-:Y:S02]  /*0a80*/  FFMA R2, R16, 1.4426950216293334961, R23 ;  /* 0x3fb8aa3b10027823 */ /* 0x000fe40000000017 */
[----:B------:R-:W-:Y:S01]  /*0a90*/  FADD R20, R20, R20 ;  /* 0x0000001414147221 */ /* 0x000fe20000000000 */
[C---:B------:R-:W-:Y:S01]  /*0aa0*/  FFMA R25, R18.reuse, R25, 0.0032181653659790754318 ;  /* 0x3b52e7db12197423 */ /* 0x040fe20000000019 */
        /* <DEDUP_REMOVED lines=27> */
[----:B------:R-:W-:-:S03]  /*0c60*/  IADD3 R18, PT, PT, R16, 0x7f000000, RZ ;  /* 0x7f00000010127810 */ /* 0x000fc60007ffe0ff */
[C---:B------:R-:W-:Y:S02]  /*0c70*/  FFMA R25, R2.reuse, R23, 0.0096188392490148544312 ;  /* 0x3c1d985602197423 */ /* 0x040fe40000000017 */
[----:B------:R0:W1:Y:S02]  /*0c80*/  F2I.NTZ R23, R0 ;  /* 0x0000000000177305 */ /* 0x0000640000203100 */
[----:B------:R-:W-:-:S04]  /*0c90*/  FFMA R25, R2, R25, 0.055503588169813156128 ;  /* 0x3d6357bb02197423 */ /* 0x000fc80000000019 */
[----:B------:R-:W-:Y:S01]  /*0ca0*/  FFMA R25, R2, R25, 0.24022644758224487305 ;  /* 0x3e75fdec02197423 */ /* 0x000fe20000000019 */
[----:B0-----:R-:W-:-:S03]  /*0cb0*/  FSEL R0, RZ, +INF , !P2 ;  /* 0x7f800000ff007808 */ /* 0x001fc60005000000 */
[----:B------:R-:W-:-:S04]  /*0cc0*/  FFMA R25, R2, R25, 0.69314718246459960938 ;  /* 0x3f31721802197423 */ /* 0x000fc80000000019 */
[----:B------:R-:W-:Y:S01]  /*0cd0*/  FFMA R25, R2, R25, 1 ;  /* 0x3f80000002197423 */ /* 0x000fe20000000019 */
[----:B-1----:R-:W-:Y:S01]  /*0ce0*/  LEA R23, R23, -R16, 0x17 ;  /* 0x8000001017177211 */ /* 0x002fe200078eb8ff */
[----:B------:R-:W-:Y:S02]  /*0cf0*/  @!P0 FADD R2, R17, R17 ;  /* 0x0000001111028221 */ /* 0x000fe40000000000 */
[----:B------:R-:W-:-:S04]  /*0d00*/  FMUL R18, R18, R25 ;  /* 0x0000001912127220 */ /* 0x000fc80000400000 */
[----:B------:R-:W-:Y:S01]  /*0d10*/  @!P3 FMUL R0, R23, R18 ;  /* 0x000000121700b220 */ /* 0x000fe20000400000 */
[----:B------:R-:W-:-:S07]  /*0d20*/  @!P0 LOP3.LUT R0, R2, 0x7fffffff, RZ, 0xc0, !PT ;  /* 0x7fffffff02008812 */ /* 0x000fce00078ec0ff */
.L_x_5:
[----:B------:R-:W-:Y:S05]  /*0d30*/  BSYNC.RECONVERGENT B1 ;  /* 0x0000000000017941 */ /* 0x000fea0003800200 */
.L_x_4:
[----:B------:R-:W-:Y:S01]  /*0d40*/  BSSY.RECONVERGENT B1, `(.L_x_6) ;  /* 0x0000045000017945 */ /* 0x000fe20003800200 */
[----:B------:R-:W-:Y:S01]  /*0d50*/  FADD R0, R0, R19 ;  /* 0x0000001300007221 */ /* 0x000fe20000000000 */
[----:B------:R-:W-:Y:S02]  /*0d60*/  MOV R19, 0x3f800000 ;  /* 0x3f80000000137802 */ /* 0x000fe40000000f00 */
[----:B------:R-:W-:Y:S05]  /*0d70*/  @!P1 BRA `(.L_x_7) ;  /* 0x0000000400049947 */ /* 0x000fea0003800000 */
[----:B------:R-:W-:-:S13]  /*0d80*/  FSETP.NAN.AND P0, PT, |R15|, |R15|, PT ;  /* 0x4000000f0f00720b */ /* 0x000fda0003f08200 */
[----:B------:R-:W-:Y:S01]  /*0d90*/  @P0 FADD R19, R15, 2 ;  /* 0x400000000f130421 */ /* 0x000fe20000000000 */
[----:B------:R-:W-:Y:S06]  /*0da0*/  @P0 BRA `(.L_x_7) ;  /* 0x0000000000f80947 */ /* 0x000fec0003800000 */
[C---:B------:R-:W-:Y:S01]  /*0db0*/  FMUL R2, |R15|.reuse, 16777216 ;  /* 0x4b8000000f027820 */ /* 0x040fe20000400200 */
[----:B------:R-:W-:Y:S01]  /*0dc0*/  FSETP.GEU.AND P0, PT, |R15|, 1.175494350822287508e-38, PT ;  /* 0x008000000f00780b */ /* 0x000fe20003f0e200 */
[----:B------:R-:W-:-:S03]  /*0dd0*/  HFMA2 R24, -RZ, RZ, 0.771484375, 0.21533203125 ;  /* 0x3a2c32e4ff187431 */ /* 0x000fc600000001ff */
        /* <DEDUP_REMOVED lines=37> */
[----:B------:R-:W-:Y:S02]  /*1030*/  MOV R21, 0x391fcb8e ;  /* 0x391fcb8e00157802 */ /* 0x000fe40000000f00 */
[----:B------:R-:W-:Y:S01]  /*1040*/  FSETP.GT.AND P2, PT, |R2|, 152, PT ;  /* 0x431800000200780b */ /* 0x000fe20003f44200 */
        /* <DEDUP_REMOVED lines=20> */
.L_x_7:
[----:B------:R-:W-:Y:S05]  /*1190*/  BSYNC.RECONVERGENT B1 ;  /* 0x0000000000017941 */ /* 0x000fea0003800200 */
.L_x_6:
[----:B------:R-:W-:Y:S01]  /*11a0*/  FADD R0, R0, R19 ;  /* 0x0000001300007221 */ /* 0x000fe20000000000 */
[----:B------:R-:W-:Y:S01]  /*11b0*/  BSSY.RECONVERGENT B1, `(.L_x_8) ;  /* 0x0000049000017945 */ /* 0x000fe20003800200 */
[----:B------:R-:W-:Y:S02]  /*11c0*/  HFMA2 R19, -RZ, RZ, 1.875, 0 ;  /* 0x3f800000ff137431 */ /* 0x000fe400000001ff */
[----:B------:R-:W-:-:S05]  /*11d0*/  FADD R21, R9, R0 ;  /* 0x0000000009157221 */ /* 0x000fca0000000000 */
[----:B------:R-:W-:-:S13]  /*11e0*/  FSETP.NEU.AND P0, PT, R21, 1, PT ;  /* 0x3f8000001500780b */ /* 0x000fda0003f0d000 */
[----:B------:R-:W-:Y:S05]  /*11f0*/  @!P0 BRA `(.L_x_9) ;  /* 0x0000000400108947 */ /* 0x000fea0003800000 */
[----:B------:R-:W-:-:S13]  /*1200*/  FSETP.NAN.AND P0, PT, |R21|, |R21|, PT ;  /* 0x400000151500720b */ /* 0x000fda0003f08200 */
[----:B------:R-:W-:Y:S01]  /*1210*/  @P0 FADD R19, R21, 1.5 ;  /* 0x3fc0000015130421 */ /* 0x000fe20000000000 */
[----:B------:R-:W-:Y:S06]  /*1220*/  @P0 BRA `(.L_x_9) ;  /* 0x0000000400040947 */ /* 0x000fec0003800000 */
[----:B------:R-:W-:-:S04]  /*1230*/  FSETP.NEU.AND P0, PT, |R21|, +INF , PT ;  /* 0x7f8000001500780b */ /* 0x000fc80003f0d200 */
[----:B------:R-:W-:-:S13]  /*1240*/  FSETP.NEU.AND P0, PT, R21, RZ, P0 ;  /* 0x000000ff1500720b */ /* 0x000fda000070d000 */
[----:B------:R-:W-:-:S05]  /*1250*/  @!P0 FADD R19, R21, R21 ;  /* 0x0000001515138221 */ /* 0x000fca0000000000 */
[----:B------:R-:W-:Y:S01]  /*1260*/  @!P0 LOP3.LUT R19, R19, 0x7fffffff, RZ, 0xc0, !PT ;  /* 0x7fffffff13138812 */ /* 0x000fe200078ec0ff */
[----:B------:R-:W-:Y:S06]  /*1270*/  @!P0 BRA `(.L_x_9) ;  /* 0x0000000000f08947 */ /* 0x000fec0003800000 */
[C---:B------:R-:W-:Y:S01]  /*1280*/  FMUL R2, |R21|.reuse, 16777216 ;  /* 0x4b80000015027820 */ /* 0x040fe20000400200 */
[----:B------:R-:W-:Y:S02]  /*1290*/  FSETP.GEU.AND P0, PT, |R21|, 1.175494350822287508e-38, PT ;  /* 0x008000001500780b */ /* 0x000fe40003f0e200 */
[----:B------:R-:W-:Y:S02]  /*12a0*/  MOV R24, 0x3a2c32e4 ;  /* 0x3a2c32e400187802 */ /* 0x000fe40000000f00 */
[----:B------:R-:W-:Y:S02]  /*12b0*/  FSEL R2, R2, |R21|, !P0 ;  /* 0x4000001502027208 */ /* 0x000fe40004000000 */
[----:B------:R-:W-:Y:S02]  /*12c0*/  FSETP.GEU.AND P2, PT, R9, -R0, PT ;  /* 0x800000000900720b */ /* 0x000fe40003f4e000 */
[----:B------:R-:W-:-:S04]  /*12d0*/  IADD3 R16, PT, PT, R2, -0x3f3504f3, RZ ;  /* 0xc0cafb0d02107810 */ /* 0x000fc80007ffe0ff */
[----:B------:R-:W-:Y:S02]  /*12e0*/  LOP3.LUT R19, R16, 0xff800000, RZ, 0xc0, !PT ;  /* 0xff80000010137812 */ /* 0x000fe400078ec0ff */
[----:B------:R-:W-:Y:S02]  /*12f0*/  FSEL R16, RZ, -24, P0 ;  /* 0xc1c00000ff107808 */ /* 0x000fe40000000000 */
[-C--:B------:R-:W-:Y:S02]  /*1300*/  IADD3 R21, PT, PT, R2, -R19.reuse, RZ ;  /* 0x8000001302157210 */ /* 0x080fe40007ffe0ff */
[----:B------:R-:W-:-:S03]  /*1310*/  I2FP.F32.S32 R19, R19 ;  /* 0x0000001300137245 */ /* 0x000fc60000201400 */
[C---:B------:R-:W-:Y:S01]  /*1320*/  FADD R2, R21.reuse, 1 ;  /* 0x3f80000015027421 */ /* 0x040fe20000000000 */
[----:B------:R-:W-:-:S04]  /*1330*/  FADD R21, R21, -1 ;  /* 0xbf80000015157421 */ /* 0x000fc80000000000 */
        /* <DEDUP_REMOVED lines=22> */
[----:B------:R-:W-:Y:S01]  /*14a0*/  FMUL R2, R23, 1.5 ;  /* 0x3fc0000017027820 */ /* 0x000fe20000400000 */
[----:B------:R-:W-:-:S03]  /*14b0*/  FADD R16, -R16, R23 ;  /* 0x0000001710107221 */ /* 0x000fc60000000100 */
[----:B------:R-:W0:Y:S01]  /*14c0*/  FRND R19, R2 ;  /* 0x0000000200137307 */ /* 0x000e220000201000 */
[----:B------:R-:W-:Y:S01]  /*14d0*/  FADD R16, R21, -R16 ;  /* 0x8000001015107221 */ /* 0x000fe20000000000 */
[----:B------:R-:W-:Y:S01]  /*14e0*/  FFMA R23, R23, 1.5, -R2 ;  /* 0x3fc0000017177823 */ /* 0x000fe20000000802 */
[----:B------:R-:W-:Y:S01]  /*14f0*/  HFMA2 R21, -RZ, RZ, 0.64013671875, -15.109375 ;  /* 0x391fcb8eff157431 */ /* 0x000fe200000001ff */
[----:B------:R-:W-:Y:S02]  /*1500*/  FSETP.GT.AND P1, PT, |R2|, 152, PT ;  /* 0x431800000200780b */ /* 0x000fe40003f24200 */
[----:B------:R-:W-:Y:S01]  /*1510*/  FFMA R23, R16, 1.5, R23 ;  /* 0x3fc0000010177823 */ /* 0x000fe20000000017 */
        /* <DEDUP_REMOVED lines=9> */
[----:B------:R-:W0:Y:S02]  /*15b0*/  F2I.NTZ R21, R2 ;  /* 0x0000000200157305 */ /* 0x000e240000203100 */
[----:B------:R-:W-:-:S04]  /*15c0*/  FFMA R23, R16, R23, 0.055503588169813156128 ;  /* 0x3d6357bb10177423 */ /* 0x000fc80000000017 */
[----:B------:R-:W-:-:S04]  /*15d0*/  FFMA R23, R16, R23, 0.24022644758224487305 ;  /* 0x3e75fdec10177423 */ /* 0x000fc80000000017 */
[----:B------:R-:W-:-:S04]  /*15e0*/  FFMA R23, R16, R23, 0.69314718246459960938 ;  /* 0x3f31721810177423 */ /* 0x000fc80000000017 */
[----:B------:R-:W-:Y:S01]  /*15f0*/  FFMA R23, R16, R23, 1 ;  /* 0x3f80000010177423 */ /* 0x000fe20000000017 */
[----:B0-----:R-:W-:-:S03]  /*1600*/  LEA R21, R21, -R18, 0x17 ;  /* 0x8000001215157211 */ /* 0x001fc600078eb8ff */
[----:B------:R-:W-:-:S04]  /*1610*/  FMUL R0, R0, R23 ;  /* 0x0000001700007220 */ /* 0x000fc80000400000 */
[----:B------:R-:W-:Y:S01]  /*1620*/  @!P1 FMUL R19, R21, R0 ;  /* 0x0000000015139220 */ /* 0x000fe20000400000 */
[----:B------:R-:W-:-:S07]  /*1630*/  @!P2 MOV R19, 0x7fffffff ;  /* 0x7fffffff0013a802 */ /* 0x000fce0000000f00 */
.L_x_9:
[----:B------:R-:W-:Y:S05]  /*1640*/  BSYNC.RECONVERGENT B1 ;  /* 0x0000000000017941 */ /* 0x000fea0003800200 */
.L_x_8:
[----:B------:R-:W0:Y:S01]  /*1650*/  MUFU.RCP R2, R19 ;  /* 0x0000001300027308 */ /* 0x000e220000001000 */
[----:B------:R-:W-:Y:S01]  /*1660*/  FMUL R0, R3, R14 ;  /* 0x0000000e03007220 */ /* 0x000fe20000400000 */
[----:B------:R-:W-:Y:S06]  /*1670*/  BSSY.RECONVERGENT B1, `(.L_x_10) ;  /* 0x000000c000017945 */ /* 0x000fec0003800200 */
[----:B------:R-:W1:Y:S01]  /*1680*/  FCHK P0, R0, R19 ;  /* 0x0000001300007302 */ /* 0x000e620000000000 */
[----:B0-----:R-:W-:-:S04]  /*1690*/  FFMA R21, R2, -R19, 1 ;  /* 0x3f80000002157423 */ /* 0x001fc80000000813 */
[----:B------:R-:W-:-:S04]  /*16a0*/  FFMA R21, R2, R21, R2 ;  /* 0x0000001502157223 */ /* 0x000fc80000000002 */
[----:B------:R-:W-:-:S04]  /*16b0*/  FFMA R2, R0, R21, RZ ;  /* 0x0000001500027223 */ /* 0x000fc800000000ff */
[----:B------:R-:W-:-:S04]  /*16c0*/  FFMA R3, R2, -R19, R0 ;  /* 0x8000001302037223 */ /* 0x000fc80000000000 */
[----:B------:R-:W-:Y:S01]  /*16d0*/  FFMA R21, R21, R3, R2 ;  /* 0x0000000315157223 */ /* 0x000fe20000000002 */
[----:B-1----:R-:W-:Y:S06]  /*16e0*/  @!P0 BRA `(.L_x_11) ;  /* 0x0000000000108947 */ /* 0x002fec0003800000 */
[----:B------:R-:W-:Y:S02]  /*16f0*/  MOV R3, R19 ;  /* 0x0000001300037202 */ /* 0x000fe40000000f00 */
[----:B------:R-:W-:-:S07]  /*1700*/  MOV R20, 0x1720 ;  /* 0x0000172000147802 */ /* 0x000fce0000000f00 */
[----:B------:R-:W-:Y:S05]  /*1710*/  CALL.REL.NOINC `($__internal_0_$__cuda_sm3x_div_rn_noftz_f32_slowpath) ;  /* 0x0000000000c87944 */ /* 0x000fea0003c00000 */
[----:B------:R-:W-:-:S07]  /*1720*/  MOV R21, R0 ;  /* 0x0000000000157202 */ /* 0x000fce0000000f00 */
.L_x_11:
[----:B------:R-:W-:Y:S05]  /*1730*/  BSYNC.RECONVERGENT B1 ;  /* 0x0000000000017941 */ /* 0x000fea0003800200 */
.L_x_10:
        /* <DEDUP_REMOVED lines=11> */
[----:B------:R-:W-:Y:S02]  /*17f0*/  MOV R3, R19 ;  /* 0x0000001300037202 */ /* 0x000fe40000000f00 */
[----:B------:R-:W-:-:S07]  /*1800*/  MOV R20, 0x1820 ;  /* 0x0000182000147802 */ /* 0x000fce0000000f00 */
[----:B------:R-:W-:Y:S05]  /*1810*/  CALL.REL.NOINC `($__internal_0_$__cuda_sm3x_div_rn_noftz_f32_slowpath) ;  /* 0x0000000000887944 */ /* 0x000fea0003c00000 */
[----:B------:R-:W-:-:S07]  /*1820*/  MOV R16, R0 ;  /* 0x0000000000107202 */ /* 0x000fce0000000f00 */
.L_x_13:
[----:B------:R-:W-:Y:S05]  /*1830*/  BSYNC.RECONVERGENT B1 ;  /* 0x0000000000017941 */ /* 0x000fea0003800200 */
.L_x_12:
        /* <DEDUP_REMOVED lines=15> */
.L_x_15:
[----:B------:R-:W-:Y:S05]  /*1930*/  BSYNC.RECONVERGENT B1 ;  /* 0x0000000000017941 */ /* 0x000fea0003800200 */
.L_x_14:
[----:B------:R-:W-:Y:S01]  /*1940*/  FADD R6, R6, R21 ;  /* 0x0000001506067221 */ /* 0x000fe20000000000 */
[----:B------:R-:W-:Y:S01]  /*1950*/  FADD R7, R7, R16 ;  /* 0x0000001007077221 */ /* 0x000fe20000000000 */
[----:B------:R-:W-:-:S07]  /*1960*/  FADD R8, R8, R3 ;  /* 0x0000000308087221 */ /* 0x000fce0000000000 */
.L_x_1:
[----:B------:R-:W-:Y:S05]  /*1970*/  BSYNC.RECONVERGENT B0 ;  /* 0x0000000000007941 */ /* 0x000fea0003800200 */
.L_x_0:
[----:B------:R-:W-:Y:S01]  /*1980*/  IADD3 R4, P0, PT, R4, 0xc, RZ ;  /* 0x0000000c04047810 */ /* 0x000fe20007f1e0ff */
[----:B------:R-:W-:Y:S01]  /*1990*/  UIADD3 UR10, UP0, UPT, UR10, 0x4, URZ ;  /* 0x000000040a0a7890 */ /* 0x000fe2000ff1e0ff */
[----:B------:R-:W-:Y:S02]  /*19a0*/  IADD3 R22, PT, PT, R22, 0x1, RZ ;  /* 0x0000000116167810 */ /* 0x000fe40007ffe0ff */
[----:B------:R-:W-:Y:S01]  /*19b0*/  IADD3.X R5, PT, PT, RZ, R5, RZ, P0, !PT ;  /* 0x00000005ff057210 */ /* 0x000fe200007fe4ff */
[----:B------:R-:W-:Y:S01]  /*19c0*/  UIADD3.X UR11, UPT, UPT, URZ, UR11, URZ, UP0, !UPT ;  /* 0x0000000bff0b7290 */ /* 0x000fe200087fe4ff */
[----:B------:R-:W-:Y:S11]  /*19d0*/  BRA.U UP1, `(.L_x_16) ;  /* 0xffffffe9016c7547 */ /* 0x000ff6000b83ffff */
[----:B------:R-:W0:Y:S02]  /*19e0*/  LDC.64 R2, c[0x0][0x390] ;  /* 0x0000e400ff027b82 */ /* 0x000e240000000a00 */
[----:B0-----:R-:W-:-:S05]  /*19f0*/  IMAD.WIDE.U32 R2, R13, 0xc, R2 ;  /* 0x0000000c0d027825 */ /* 0x001fca00078e0002 */
[----:B------:R-:W-:Y:S04]  /*1a00*/  STG.E desc[UR8][R2.64], R6 ;  /* 0x0000000602007986 */ /* 0x000fe8000c101908 */
[----:B------:R-:W-:Y:S04]  /*1a10*/  STG.E desc[UR8][R2.64+0x4], R7 ;  /* 0x0000040702007986 */ /* 0x000fe8000c101908 */
[----:B------:R-:W-:Y:S01]  /*1a20*/  STG.E desc[UR8][R2.64+0x8], R8 ;  /* 0x0000080802007986 */ /* 0x000fe2000c101908 */
[----:B------:R-:W-:Y:S05]  /*1a30*/  EXIT ;  /* 0x000000000000794d */ /* 0x000fea0003800000 */
        .weak           $__internal_0_$__cuda_sm3x_div_rn_noftz_f32_slowpath
        .type           $__internal_0_$__cuda_sm3x_div_rn_noftz_f32_slowpath,@function
        .size           $__internal_0_$__cuda_sm3x_div_rn_noftz_f32_slowpath,(.L_x_30 - $__internal_0_$__cuda_sm3x_div_rn_noftz_f32_slowpath)
$__internal_0_$__cuda_sm3x_div_rn_noftz_f32_slowpath:
[----:B------:R-:W-:Y:S01]  /*1a40*/  SHF.R.U32.HI R18, RZ, 0x17, R3 ;  /* 0x00000017ff127819 */ /* 0x000fe20000011603 */
[----:B------:R-:W-:Y:S01]  /*1a50*/  BSSY.RECONVERGENT B2, `(.L_x_17) ;  /* 0x0000062000027945 */ /* 0x000fe20003800200 */
[----:B------:R-:W-:Y:S02]  /*1a60*/  SHF.R.U32.HI R23, RZ, 0x17, R0 ;  /* 0x00000017ff177819 */ /* 0x000fe40000011600 */
[----:B------:R-:W-:Y:S02]  /*1a70*/  LOP3.LUT R18, R18, 0xff, RZ, 0xc0, !PT ;  /* 0x000000ff12127812 */ /* 0x000fe400078ec0ff */
[----:B------:R-:W-:Y:S02]  /*1a80*/  LOP3.LUT R23, R23, 0xff, RZ, 0xc0, !PT ;  /* 0x000000ff17177812 */ /* 0x000fe400078ec0ff */
[----:B------:R-:W-:Y:S02]  /*1a90*/  IADD3 R25, PT, PT, R18, -0x1, RZ ;  /* 0xffffffff12197810 */ /* 0x000fe40007ffe0ff */
[----:B------:R-:W-:-:S02]  /*1aa0*/  IADD3 R24, PT, PT, R23, -0x1, RZ ;  /* 0xffffffff17187810 */ /* 0x000fc40007ffe0ff */
[----:B------:R-:W-:-:S04]  /*1ab0*/  ISETP.GT.U32.AND P0, PT, R25, 0xfd, PT ;  /* 0x000000fd1900780c */ /* 0x000fc80003f04070 */
[----:B------:R-:W-:-:S13]  /*1ac0*/  ISETP.GT.U32.OR P0, PT, R24, 0xfd, P0 ;  /* 0x000000fd1800780c */ /* 0x000fda0000704470 */
[----:B------:R-:W-:Y:S01]  /*1ad0*/  @!P0 MOV R2, RZ ;  /* 0x000000ff00028202 */ /* 0x000fe20000000f00 */
[----:B------:R-:W-:Y:S06]  /*1ae0*/  @!P0 BRA `(.L_x_18) ;  /* 0x00000000005c8947 */ /* 0x000fec0003800000 */
[----:B------:R-:W-:Y:S02]  /*1af0*/  FSETP.GTU.FTZ.AND P0, PT, |R0|, +INF , PT ;  /* 0x7f8000000000780b */ /* 0x000fe40003f1c200 */
[----:B------:R-:W-:-:S04]  /*1b00*/  FSETP.GTU.FTZ.AND P1, PT, |R3|, +INF , PT ;  /* 0x7f8000000300780b */ /* 0x000fc80003f3c200 */
[----:B------:R-:W-:-:S13]  /*1b10*/  PLOP3.LUT P0, PT, P0, P1, PT, 0xf8, 0x8f ;  /* 0x00000000008f781c */ /* 0x000fda0000703f70 */
[----:B------:R-:W-:Y:S05]  /*1b20*/  @P0 BRA `(.L_x_19) ;  /* 0x00000004004c0947 */ /* 0x000fea0003800000 */
[----:B------:R-:W-:-:S13]  /*1b30*/  LOP3.LUT P0, RZ, R3, 0x7fffffff, R0, 0xc8, !PT ;  /* 0x7fffffff03ff7812 */ /* 0x000fda000780c800 */
[----:B------:R-:W-:Y:S05]  /*1b40*/  @!P0 BRA `(.L_x_20) ;  /* 0x00000004003c8947 */ /* 0x000fea0003800000 */
[C---:B------:R-:W-:Y:S02]  /*1b50*/  FSETP.NEU.FTZ.AND P1, PT, |R0|.reuse, +INF , PT ;  /* 0x7f8000000000780b */ /* 0x040fe40003f3d200 */
[----:B------:R-:W-:Y:S02]  /*1b60*/  FSETP.NEU.FTZ.AND P2, PT, |R3|, +INF , PT ;  /* 0x7f8000000300780b */ /* 0x000fe40003f5d200 */
[----:B------:R-:W-:-:S11]  /*1b70*/  FSETP.NEU.FTZ.AND P0, PT, |R0|, +INF , PT ;  /* 0x7f8000000000780b */ /* 0x000fd60003f1d200 */
[----:B------:R-:W-:Y:S05]  /*1b80*/  @!P2 BRA !P1, `(.L_x_20) ;  /* 0x00000004002ca947 */ /* 0x000fea0004800000 */
[----:B------:R-:W-:-:S04]  /*1b90*/  LOP3.LUT P1, RZ, R0, 0x7fffffff, RZ, 0xc0, !PT ;  /* 0x7fffffff00ff7812 */ /* 0x000fc8000782c0ff */
[----:B------:R-:W-:-:S13]  /*1ba0*/  PLOP3.LUT P1, PT, P2, P1, PT, 0x2f, 0xf2 ;  /* 0x0000000000f2781c */ /* 0x000fda0001722577 */
[----:B------:R-:W-:Y:S05]  /*1bb0*/  @P1 BRA `(.L_x_21) ;  /* 0x0000000400181947 */ /* 0x000fea0003800000 */
[----:B------:R-:W-:-:S04]  /*1bc0*/  LOP3.LUT P1, RZ, R3, 0x7fffffff, RZ, 0xc0, !PT ;  /* 0x7fffffff03ff7812 */ /* 0x000fc8000782c0ff */
[----:B------:R-:W-:-:S13]  /*1bd0*/  PLOP3.LUT P0, PT, P0, P1, PT, 0x2f, 0xf2 ;  /* 0x0000000000f2781c */ /* 0x000fda0000702577 */
[----:B------:R-:W-:Y:S05]  /*1be0*/  @P0 BRA `(.L_x_22) ;  /* 0x0000000400000947 */ /* 0x000fea0003800000 */
[----:B------:R-:W-:Y:S02]  /*1bf0*/  ISETP.GE.AND P0, PT, R24, RZ, PT ;  /* 0x000000ff1800720c */ /* 0x000fe40003f06270 */
[----:B------:R-:W-:-:S11]  /*1c00*/  ISETP.GE.AND P1, PT, R25, RZ, PT ;  /* 0x000000ff1900720c */ /* 0x000fd60003f26270 */
[----:B------:R-:W-:Y:S01]  /*1c10*/  @P0 MOV R2, RZ ;  /* 0x000000ff00020202 */ /* 0x000fe20000000f00 */
[----:B------:R-:W-:Y:S01]  /*1c20*/  @!P0 FFMA R0, R0, 1.84467440737095516160e+19, RZ ;  /* 0x5f80000000008823 */ /* 0x000fe200000000ff */
[----:B------:R-:W-:Y:S01]  /*1c30*/  @!P0 MOV R2, 0xffffffc0 ;  /* 0xffffffc000028802 */ /* 0x000fe20000000f00 */
[----:B------:R-:W-:-:S03]  /*1c40*/  @!P1 FFMA R3, R3, 1.84467440737095516160e+19, RZ ;  /* 0x5f80000003039823 */ /* 0x000fc600000000ff */
[----:B------:R-:W-:-:S07]  /*1c50*/  @!P1 IADD3 R2, PT, PT, R2, 0x40, RZ ;  /* 0x0000004002029810 */ /* 0x000fce0007ffe0ff */
.L_x_18:
[----:B------:R-:W-:Y:S01]  /*1c60*/  LEA R24, R18, 0xc0800000, 0x17 ;  /* 0xc080000012187811 */ /* 0x000fe200078eb8ff */
[----:B------:R-:W-:Y:S03]  /*1c70*/  BSSY.RECONVERGENT B3, `(.L_x_23) ;  /* 0x0000036000037945 */ /* 0x000fe60003800200 */
[----:B------:R-:W-:Y:S02]  /*1c80*/  IADD3 R26, PT, PT, -R24, R3, RZ ;  /* 0x00000003181a7210 */ /* 0x000fe40007ffe1ff */
[----:B------:R-:W-:Y:S02]  /*1c90*/  IADD3 R3, PT, PT, R23, -0x7f, RZ ;  /* 0xffffff8117037810 */ /* 0x000fe40007ffe0ff */
[----:B------:R-:W0:Y:S01]  /*1ca0*/  MUFU.RCP R24, R26 ;  /* 0x0000001a00187308 */ /* 0x000e220000001000 */
[----:B------:R-:W-:Y:S02]  /*1cb0*/  FADD.FTZ R25, -R26, -RZ ;  /* 0x800000ff1a197221 */ /* 0x000fe40000010100 */
[----:B------:R-:W-:-:S02]  /*1cc0*/  IMAD R0, R3, -0x800000, R0 ;  /* 0xff80000003007824 */ /* 0x000fc400078e0200 */
[----:B0-----:R-:W-:-:S04]  /*1cd0*/  FFMA R23, R24, R25, 1 ;  /* 0x3f80000018177423 */ /* 0x001fc80000000019 */
[----:B------:R-:W-:-:S04]  /*1ce0*/  FFMA R23, R24, R23, R24 ;  /* 0x0000001718177223 */ /* 0x000fc80000000018 */
[----:B------:R-:W-:-:S04]  /*1cf0*/  FFMA R24, R0, R23, RZ ;  /* 0x0000001700187223 */ /* 0x000fc800000000ff */
[----:B------:R-:W-:-:S04]  /*1d00*/  FFMA R27, R25, R24, R0 ;  /* 0x00000018191b7223 */ /* 0x000fc80000000000 */
[----:B------:R-:W-:Y:S01]  /*1d10*/  FFMA R24, R23, R27, R24 ;  /* 0x0000001b17187223 */ /* 0x000fe20000000018 */
[----:B------:R-:W-:-:S03]  /*1d20*/  IADD3 R27, PT, PT, R3, 0x7f, -R18 ;  /* 0x0000007f031b7810 */ /* 0x000fc60007ffe812 */
[----:B------:R-:W-:Y:S01]  /*1d30*/  FFMA R25, R25, R24, R0 ;  /* 0x0000001819197223 */ /* 0x000fe20000000000 */
[----:B------:R-:W-:-:S03]  /*1d40*/  IADD3 R27, PT, PT, R27, R2, RZ ;  /* 0x000000021b1b7210 */ /* 0x000fc60007ffe0ff */
[----:B------:R-:W-:-:S05]  /*1d50*/  FFMA R0, R23, R25, R24 ;  /* 0x0000001917007223 */ /* 0x000fca0000000018 */
[----:B------:R-:W-:-:S04]  /*1d60*/  SHF.R.U32.HI R3, RZ, 0x17, R0 ;  /* 0x00000017ff037819 */ /* 0x000fc80000011600 */
[----:B------:R-:W-:-:S04]  /*1d70*/  LOP3.LUT R3, R3, 0xff, RZ, 0xc0, !PT ;  /* 0x000000ff03037812 */ /* 0x000fc800078ec0ff */
[----:B------:R-:W-:-:S04]  /*1d80*/  IADD3 R3, PT, PT, R3, R27, RZ ;  /* 0x0000001b03037210 */ /* 0x000fc80007ffe0ff */
[----:B------:R-:W-:-:S04]  /*1d90*/  IADD3 R2, PT, PT, R3, -0x1, RZ ;  /* 0xffffffff03027810 */ /* 0x000fc80007ffe0ff */
[----:B------:R-:W-:-:S13]  /*1da0*/  ISETP.GE.U32.AND P0, PT, R2, 0xfe, PT ;  /* 0x000000fe0200780c */ /* 0x000fda0003f06070 */
[----:B------:R-:W-:Y:S05]  /*1db0*/  @!P0 BRA `(.L_x_24) ;  /* 0x0000000000808947 */ /* 0x000fea0003800000 */
[----:B------:R-:W-:-:S13]  /*1dc0*/  ISETP.GT.AND P0, PT, R3, 0xfe, PT ;  /* 0x000000fe0300780c */ /* 0x000fda0003f04270 */
[----:B------:R-:W-:Y:S05]  /*1dd0*/  @P0 BRA `(.L_x_25) ;  /* 0x00000000006c0947 */ /* 0x000fea0003800000 */
[----:B------:R-:W-:-:S13]  /*1de0*/  ISETP.GE.AND P0, PT, R3, 0x1, PT ;  /* 0x000000010300780c */ /* 0x000fda0003f06270 */
[----:B------:R-:W-:Y:S05]  /*1df0*/  @P0 BRA `(.L_x_26) ;  /* 0x0000000000740947 */ /* 0x000fea0003800000 */
[----:B------:R-:W-:Y:S02]  /*1e00*/  ISETP.GE.AND P0, PT, R3, -0x18, PT ;  /* 0xffffffe80300780c */ /* 0x000fe40003f06270 */
[----:B------:R-:W-:-:S11]  /*1e10*/  LOP3.LUT R0, R0, 0x80000000, RZ, 0xc0, !PT ;  /* 0x8000000000007812 */ /* 0x000fd600078ec0ff */
[----:B------:R-:W-:Y:S05]  /*1e20*/  @!P0 BRA `(.L_x_26) ;  /* 0x0000000000688947 */ /* 0x000fea0003800000 */
[-CC-:B------:R-:W-:Y:S01]  /*1e30*/  FFMA.RZ R2, R23, R25.reuse, R24.reuse ;  /* 0x0000001917027223 */ /* 0x180fe2000000c018 */
[C---:B------:R-:W-:Y:S02]  /*1e40*/  ISETP.NE.AND P2, PT, R3.reuse, RZ, PT ;  /* 0x000000ff0300720c */ /* 0x040fe40003f45270 */
[----:B------:R-:W-:Y:S02]  /*1e50*/  ISETP.NE.AND P1, PT, R3, RZ, PT ;  /* 0x000000ff0300720c */ /* 0x000fe40003f25270 */
[----:B------:R-:W-:Y:S01]  /*1e60*/  LOP3.LUT R18, R2, 0x7fffff, RZ, 0xc0, !PT ;  /* 0x007fffff02127812 */ /* 0x000fe200078ec0ff */
[CCC-:B------:R-:W-:Y:S01]  /*1e70*/  FFMA.RP R2, R23.reuse, R25.reuse, R24.reuse ;  /* 0x0000001917027223 */ /* 0x1c0fe20000008018 */
[----:B------:R-:W-:Y:S01]  /*1e80*/  FFMA.RM R23, R23, R25, R24 ;  /* 0x0000001917177223 */ /* 0x000fe20000004018 */
[----:B------:R-:W-:Y:S02]  /*1e90*/  IADD3 R25, PT, PT, R3, 0x20, RZ ;  /* 0x0000002003197810 */ /* 0x000fe40007ffe0ff */
[----:B------:R-:W-:-:S02]  /*1ea0*/  LOP3.LUT R18, R18, 0x800000, RZ, 0xfc, !PT ;  /* 0x0080000012127812 */ /* 0x000fc400078efcff */
[----:B------:R-:W-:Y:S02]  /*1eb0*/  IADD3 R3, PT, PT, -R3, RZ, RZ ;  /* 0x000000ff03037210 */ /* 0x000fe40007ffe1ff */
[----:B------:R-:W-:Y:S02]  /*1ec0*/  SHF.L.U32 R25, R18, R25, RZ ;  /* 0x0000001912197219 */ /* 0x000fe400000006ff */
[----:B------:R-:W-:Y:S02]  /*1ed0*/  FSETP.NEU.FTZ.AND P0, PT, R2, R23, PT ;  /* 0x000000170200720b */ /* 0x000fe40003f1d000 */
[----:B------:R-:W-:Y:S02]  /*1ee0*/  SEL R3, R3, RZ, P2 ;  /* 0x000000ff03037207 */ /* 0x000fe40001000000 */
[----:B------:R-:W-:Y:S02]  /*1ef0*/  ISETP.NE.AND P1, PT, R25, RZ, P1 ;  /* 0x000000ff1900720c */ /* 0x000fe40000f25270 */
[----:B------:R-:W-:-:S02]  /*1f00*/  SHF.R.U32.HI R3, RZ, R3, R18 ;  /* 0x00000003ff037219 */ /* 0x000fc40000011612 */
[----:B------:R-:W-:Y:S02]  /*1f10*/  PLOP3.LUT P0, PT, P0, P1, PT, 0xf8, 0x8f ;  /* 0x00000000008f781c */ /* 0x000fe40000703f70 */
[----:B------:R-:W-:Y:S02]  /*1f20*/  SHF.R.U32.HI R23, RZ, 0x1, R3 ;  /* 0x00000001ff177819 */ /* 0x000fe40000011603 */
[----:B------:R-:W-:-:S04]  /*1f30*/  SEL R2, RZ, 0x1, !P0 ;  /* 0x00000001ff027807 */ /* 0x000fc80004000000 */
[----:B------:R-:W-:-:S04]  /*1f40*/  LOP3.LUT R2, R2, 0x1, R23, 0xf8, !PT ;  /* 0x0000000102027812 */ /* 0x000fc800078ef817 */
[----:B------:R-:W-:-:S04]  /*1f50*/  LOP3.LUT R2, R2, R3, RZ, 0xc0, !PT ;  /* 0x0000000302027212 */ /* 0x000fc800078ec0ff */
[----:B------:R-:W-:-:S04]  /*1f60*/  IADD3 R23, PT, PT, R23, R2, RZ ;  /* 0x0000000217177210 */ /* 0x000fc80007ffe0ff */
[----:B------:R-:W-:Y:S01]  /*1f70*/  LOP3.LUT R0, R23, R0, RZ, 0xfc, !PT ;  /* 0x0000000017007212 */ /* 0x000fe200078efcff */
[----:B------:R-:W-:Y:S06]  /*1f80*/  BRA `(.L_x_26) ;  /* 0x0000000000107947 */ /* 0x000fec0003800000 */
.L_x_25:
[----:B------:R-:W-:-:S04]  /*1f90*/  LOP3.LUT R0, R0, 0x80000000, RZ, 0xc0, !PT ;  /* 0x8000000000007812 */ /* 0x000fc800078ec0ff */
[----:B------:R-:W-:Y:S01]  /*1fa0*/  LOP3.LUT R0, R0, 0x7f800000, RZ, 0xfc, !PT ;  /* 0x7f80000000007812 */ /* 0x000fe200078efcff */
[----:B------:R-:W-:Y:S06]  /*1fb0*/  BRA `(.L_x_26) ;  /* 0x0000000000047947 */ /* 0x000fec0003800000 */
.L_x_24:
[----:B------:R-:W-:-:S07]  /*1fc0*/  LEA R0, R27, R0, 0x17 ;  /* 0x000000001b007211 */ /* 0x000fce00078eb8ff */
.L_x_26:
[----:B------:R-:W-:Y:S05]  /*1fd0*/  BSYNC.RECONVERGENT B3 ;  /* 0x0000000000037941 */ /* 0x000fea0003800200 */
.L_x_23:
[----:B------:R-:W-:Y:S05]  /*1fe0*/  BRA `(.L_x_27) ;  /* 0x0000000000207947 */ /* 0x000fea0003800000 */
.L_x_22:
[----:B------:R-:W-:-:S04]  /*1ff0*/  LOP3.LUT R0, R3, 0x80000000, R0, 0x48, !PT ;  /* 0x8000000003007812 */ /* 0x000fc800078e4800 */
[----:B------:R-:W-:Y:S01]  /*2000*/  LOP3.LUT R0, R0, 0x7f800000, RZ, 0xfc, !PT ;  /* 0x7f80000000007812 */ /* 0x000fe200078efcff */
[----:B------:R-:W-:Y:S06]  /*2010*/  BRA `(.L_x_27) ;  /* 0x0000000000147947 */ /* 0x000fec0003800000 */
.L_x_21:
[----:B------:R-:W-:Y:S01]  /*2020*/  LOP3.LUT R0, R3, 0x80000000, R0, 0x48, !PT ;  /* 0x8000000003007812 */ /* 0x000fe200078e4800 */
[----:B------:R-:W-:Y:S06]  /*2030*/  BRA `(.L_x_27) ;  /* 0x00000000000c7947 */ /* 0x000fec0003800000 */
.L_x_20:
[----:B------:R-:W0:Y:S01]  /*2040*/  MUFU.RSQ R0, -QNAN ;  /* 0xffc0000000007908 */ /* 0x000e220000001400 */
[----:B------:R-:W-:Y:S05]  /*2050*/  BRA `(.L_x_27) ;  /* 0x0000000000047947 */ /* 0x000fea0003800000 */
.L_x_19:
[----:B------:R-:W-:-:S07]  /*2060*/  FADD.FTZ R0, R0, R3 ;  /* 0x0000000300007221 */ /* 0x000fce0000010000 */
.L_x_27:
[----:B------:R-:W-:Y:S05]  /*2070*/  BSYNC.RECONVERGENT B2 ;  /* 0x0000000000027941 */ /* 0x000fea0003800200 */
.L_x_17:
[----:B------:R-:W-:Y:S01]  /*2080*/  HFMA2 R3, -RZ, RZ, 0, 0 ;  /* 0x00000000ff037431 */ /* 0x000fe200000001ff */
[----:B------:R-:W-:-:S04]  /*2090*/  MOV R2, R20 ;  /* 0x0000001400027202 */ /* 0x000fc80000000f00 */
[----:B0-----:R-:W-:Y:S05]  /*20a0*/  RET.REL.NODEC R2 `(_Z22calculate_accelerationP6float3PfS0_i) ;  /* 0xffffffdc02d47950 */ /* 0x001fea0003c3ffff */
.L_x_28:
[----:B------:R-:W-:-:S00]  /*20b0*/  BRA `(.L_x_28) ;  /* 0xfffffffc00fc7947 */ /* 0x000fc0000383ffff */
[----:B------:R-:W-:-:S00]  /*20c0*/  NOP ;  /* 0x0000000000007918 */ /* 0x000fc00000000000 */
        /* <DEDUP_REMOVED lines=11> */
.L_x_30:


//--------------------- .text._Z19kernel_place_holderP6float3S0_S0_i --------------------------
	.section	.text._Z19kernel_place_holderP6float3S0_S0_i,"ax",@progbits
	.align	128
        .global         _Z19kernel_place_holderP6float3S0_S0_i
        .type           _Z19kernel_place_holderP6float3S0_S0_i,@function
        .size           _Z19kernel_place_holderP6float3S0_S0_i,(.L_x_32 - _Z19kernel_place_holderP6float3S0_S0_i)
        .other          _Z19kernel_place_holderP6float3S0_S0_i,@"STO_CUDA_ENTRY STV_DEFAULT"
_Z19kernel_place_holderP6float3S0_S0_i:
.text._Z19kernel_place_holderP6float3S0_S0_i:
        /* <DEDUP_REMOVED lines=8> */
[----:B------:R-:W0:Y:S01]  /*0080*/  LDC.64 R2, c[0x0][0x388] ;  /* 0x0000e200ff027b82 */ /* 0x000e220000000a00 */
[----:B------:R-:W1:Y:S07]  /*0090*/  LDCU.64 UR4, c[0x0][0x358] ;  /* 0x00006b00ff0477ac */ /* 0x000e6e0008000a00 */
[----:B------:R-:W2:Y:S08]  /*00a0*/  LDC.64 R4, c[0x0][0x380] ;  /* 0x0000e000ff047b82 */ /* 0x000eb00000000a00 */
[----:B------:R-:W3:Y:S01]  /*00b0*/  LDC.64 R6, c[0x0][0x390] ;  /* 0x0000e400ff067b82 */ /* 0x000ee20000000a00 */
[----:B0-----:R-:W-:-:S05]  /*00c0*/  IMAD.WIDE.U32 R2, R9, 0xc, R2 ;  /* 0x0000000c09027825 */ /* 0x001fca00078e0002 */
[----:B-1----:R-:W4:Y:S01]  /*00d0*/  LDG.E R0, desc[UR4][R2.64] ;  /* 0x0000000402007981 */ /* 0x002f22000c1e1900 */
[----:B--2---:R-:W-:-:S03]  /*00e0*/  IMAD.WIDE.U32 R4, R9, 0xc, R4 ;  /* 0x0000000c09047825 */ /* 0x004fc600078e0004 */
[----:B------:R-:W2:Y:S04]  /*00f0*/  LDG.E R8, desc[UR4][R2.64+0x4] ;  /* 0x0000040402087981 */ /* 0x000ea8000c1e1900 */
[----:B------:R-:W4:Y:S04]  /*0100*/  LDG.E R11, desc[UR4][R4.64] ;  /* 0x00000004040b7981 */ /* 0x000f28000c1e1900 */
[----:B------:R-:W5:Y:S04]  /*0110*/  LDG.E R10, desc[UR4][R2.64+0x8] ;  /* 0x00000804020a7981 */ /* 0x000f68000c1e1900 */
[----:B------:R-:W2:Y:S04]  /*0120*/  LDG.E R13, desc[UR4][R4.64+0x4] ;  /* 0x00000404040d7981 */ /* 0x000ea8000c1e1900 */
[----:B------:R-:W5:Y:S01]  /*0130*/  LDG.E R15, desc[UR4][R4.64+0x8] ;  /* 0x00000804040f7981 */ /* 0x000f62000c1e1900 */
[----:B---3--:R-:W-:-:S04]  /*0140*/  IMAD.WIDE.U32 R6, R9, 0xc, R6 ;  /* 0x0000000c09067825 */ /* 0x008fc800078e0006 */
[----:B----4-:R-:W-:Y:S01]  /*0150*/  FADD R11, R0, R11 ;  /* 0x0000000b000b7221 */ /* 0x010fe20000000000 */
[----:B--2---:R-:W-:Y:S01]  /*0160*/  FADD R13, R8, R13 ;  /* 0x0000000d080d7221 */ /* 0x004fe20000000000 */
[----:B-----5:R-:W-:-:S03]  /*0170*/  FADD R15, R10, R15 ;  /* 0x0000000f0a0f7221 */ /* 0x020fc60000000000 */
[----:B------:R-:W-:Y:S04]  /*0180*/  STG.E desc[UR4][R6.64], R11 ;  /* 0x0000000b06007986 */ /* 0x000fe8000c101904 */
[----:B------:R-:W-:Y:S04]  /*0190*/  STG.E desc[UR4][R6.64+0x4], R13 ;  /* 0x0000040d06007986 */ /* 0x000fe8000c101904 */
[----:B------:R-:W-:Y:S01]  /*01a0*/  STG.E desc[UR4][R6.64+0x8], R15 ;  /* 0x0000080f06007986 */ /* 0x000fe2000c101904 */
[----:B------:R-:W-:Y:S05]  /*01b0*/  EXIT ;  /* 0x000000000000794d */ /* 0x000fea0003800000 */
.L_x_29:
        /* <DEDUP_REMOVED lines=12> */
.L_x_32:


//--------------------- .nv.shared.reserved.0     --------------------------
	.section	.nv.shared.reserved.0,"aw",@nobits
	.weak		__nv_reservedSMEM_offset_0_alias
	.size		__nv_reservedSMEM_offset_0_alias, 0, 64
	.other		__nv_reservedSMEM_offset_0_alias,@"STO_CUDA_RESERVED_SHARED STV_DEFAULT"
__nv_reservedSMEM_offset_0_alias:
	.zero		0
	.zero		64


//--------------------- .nv.constant0._Z22calculate_accelerationP6float3PfS0_i --------------------------
	.section	.nv.constant0._Z22calculate_accelerationP6float3PfS0_i,"a",@progbits
	.sectionflags	@""
	.align	4
.nv.constant0._Z22calculate_accelerationP6float3PfS0_i:
	.zero		924


//--------------------- .nv.constant0._Z19kernel_place_holderP6float3S0_S0_i --------------------------
	.section	.nv.constant0._Z19kernel_place_holderP6float3S0_S0_i,"a",@progbits
	.sectionflags	@""
	.align	4
.nv.constant0._Z19kernel_place_holderP6float3S0_S0_i:
	.zero		924


//--------------------- SYMBOLS --------------------------

	.type		.nv.reservedSmem.offset0,@object
	.size		.nv.reservedSmem.offset0,0x4
